//
// Generated by NVIDIA NVVM Compiler
//
// Compiler Build ID: CL-36424714
// Cuda compilation tools, release 13.0, V13.0.88
// Based on NVVM 20.0.0
//

.version 9.0
.target sm_100
.address_size 64

	// .globl	_Z19points_inside_boxesiiPKfS0_Pi
// _ZZ17points_iou_kerneliiPKiPfE14intersect_list has been demoted
// _ZZ17points_iou_kerneliiPKiPfE10union_list has been demoted
// _ZZ17points_iou_kerneliiPKiPfE13intersect_sum has been demoted
// _ZZ17points_iou_kerneliiPKiPfE9union_sum has been demoted

.visible .entry _Z19points_inside_boxesiiPKfS0_Pi(
	.param .u32 _Z19points_inside_boxesiiPKfS0_Pi_param_0,
	.param .u32 _Z19points_inside_boxesiiPKfS0_Pi_param_1,
	.param .u64 .ptr .align 1 _Z19points_inside_boxesiiPKfS0_Pi_param_2,
	.param .u64 .ptr .align 1 _Z19points_inside_boxesiiPKfS0_Pi_param_3,
	.param .u64 .ptr .align 1 _Z19points_inside_boxesiiPKfS0_Pi_param_4
)
{
	.reg .pred 	%p<87>;
	.reg .b32 	%r<44>;
	.reg .b32 	%f<33>;
	.reg .b64 	%rd<52>;
	.reg .b64 	%fd<11>;

	ld.param.u32 	%r15, [_Z19points_inside_boxesiiPKfS0_Pi_param_0];
	ld.param.u32 	%r16, [_Z19points_inside_boxesiiPKfS0_Pi_param_1];
	ld.param.u64 	%rd9, [_Z19points_inside_boxesiiPKfS0_Pi_param_2];
	ld.param.u64 	%rd8, [_Z19points_inside_boxesiiPKfS0_Pi_param_3];
	ld.param.u64 	%rd10, [_Z19points_inside_boxesiiPKfS0_Pi_param_4];
	cvta.to.global.u64 	%rd1, %rd10;
	cvta.to.global.u64 	%rd2, %rd9;
	mov.u32 	%r41, %ctaid.x;
	setp.ge.s32 	%p1, %r41, %r15;
	@%p1 bra 	$L__BB0_10;
	mov.u32 	%r2, %tid.x;
	mov.u32 	%r3, %ntid.x;
	mov.u32 	%r4, %nctaid.x;
	add.s32 	%r5, %r2, %r3;
	max.s32 	%r17, %r16, %r5;
	setp.lt.s32 	%p2, %r5, %r16;
	selp.u32 	%r18, 1, 0, %p2;
	add.s32 	%r19, %r5, %r18;
	sub.s32 	%r20, %r17, %r19;
	div.u32 	%r21, %r20, %r3;
	add.s32 	%r6, %r21, %r18;
	and.b32  	%r7, %r6, 3;
	mul.lo.s32 	%r22, %r2, 3;
	mul.wide.u32 	%rd11, %r22, 4;
	add.s64 	%rd3, %rd2, %rd11;
	mul.lo.s32 	%r23, %r5, 3;
	mul.wide.u32 	%rd12, %r23, 4;
	add.s64 	%rd4, %rd2, %rd12;
	add.s32 	%r8, %r5, %r3;
	mul.lo.s32 	%r24, %r8, 3;
	mul.wide.u32 	%rd13, %r24, 4;
	add.s64 	%rd5, %rd2, %rd13;
	add.s32 	%r9, %r8, %r3;
	cvta.to.global.u64 	%rd6, %rd8;
$L__BB0_2:
	setp.ge.s32 	%p3, %r2, %r16;
	mul.lo.s32 	%r25, %r41, 6;
	mul.wide.s32 	%rd14, %r25, 4;
	add.s64 	%rd15, %rd6, %rd14;
	mul.lo.s32 	%r26, %r41, %r16;
	cvt.s64.s32 	%rd7, %r26;
	ld.global.f32 	%f7, [%rd15];
	cvt.f64.f32 	%fd1, %f7;
	ld.global.f32 	%f8, [%rd15+12];
	cvt.f64.f32 	%fd2, %f8;
	mul.f64 	%fd3, %fd2, 0d3FE0000000000000;
	sub.f64 	%fd4, %fd1, %fd3;
	cvt.rn.f32.f64 	%f1, %fd4;
	ld.global.f32 	%f2, [%rd15+4];
	ld.global.f32 	%f9, [%rd15+16];
	sub.f32 	%f3, %f2, %f9;
	ld.global.f32 	%f10, [%rd15+8];
	cvt.f64.f32 	%fd5, %f10;
	ld.global.f32 	%f11, [%rd15+20];
	cvt.f64.f32 	%fd6, %f11;
	mul.f64 	%fd7, %fd6, 0d3FE0000000000000;
	sub.f64 	%fd8, %fd5, %fd7;
	cvt.rn.f32.f64 	%f4, %fd8;
	add.f64 	%fd9, %fd3, %fd1;
	cvt.rn.f32.f64 	%f5, %fd9;
	add.f64 	%fd10, %fd7, %fd5;
	cvt.rn.f32.f64 	%f6, %fd10;
	@%p3 bra 	$L__BB0_9;
	setp.eq.s32 	%p4, %r7, 3;
	mov.u32 	%r42, %r2;
	@%p4 bra 	$L__BB0_7;
	setp.eq.s32 	%p5, %r7, 0;
	ld.global.f32 	%f12, [%rd3];
	ld.global.f32 	%f13, [%rd3+4];
	ld.global.f32 	%f14, [%rd3+8];
	setp.ge.f32 	%p6, %f12, %f1;
	setp.le.f32 	%p7, %f12, %f5;
	and.pred  	%p8, %p6, %p7;
	setp.ge.f32 	%p9, %f13, %f3;
	setp.le.f32 	%p10, %f13, %f2;
	and.pred  	%p11, %p9, %p10;
	setp.ge.f32 	%p12, %f14, %f4;
	setp.le.f32 	%p13, %f14, %f6;
	and.pred  	%p14, %p12, %p13;
	and.pred  	%p15, %p8, %p11;
	and.pred  	%p16, %p15, %p14;
	selp.u32 	%r27, 1, 0, %p16;
	cvt.u64.u32 	%rd16, %r2;
	add.s64 	%rd17, %rd16, %rd7;
	shl.b64 	%rd18, %rd17, 2;
	add.s64 	%rd19, %rd1, %rd18;
	st.global.u32 	[%rd19], %r27;
	mov.u32 	%r42, %r5;
	@%p5 bra 	$L__BB0_7;
	setp.eq.s32 	%p17, %r7, 1;
	ld.global.f32 	%f15, [%rd4];
	ld.global.f32 	%f16, [%rd4+4];
	ld.global.f32 	%f17, [%rd4+8];
	setp.ge.f32 	%p18, %f15, %f1;
	setp.le.f32 	%p19, %f15, %f5;
	and.pred  	%p20, %p18, %p19;
	setp.ge.f32 	%p21, %f16, %f3;
	setp.le.f32 	%p22, %f16, %f2;
	and.pred  	%p23, %p21, %p22;
	setp.ge.f32 	%p24, %f17, %f4;
	setp.le.f32 	%p25, %f17, %f6;
	and.pred  	%p26, %p24, %p25;
	and.pred  	%p27, %p20, %p23;
	and.pred  	%p28, %p27, %p26;
	selp.u32 	%r28, 1, 0, %p28;
	cvt.u64.u32 	%rd20, %r5;
	add.s64 	%rd21, %rd20, %rd7;
	shl.b64 	%rd22, %rd21, 2;
	add.s64 	%rd23, %rd1, %rd22;
	st.global.u32 	[%rd23], %r28;
	mov.u32 	%r42, %r8;
	@%p17 bra 	$L__BB0_7;
	ld.global.f32 	%f18, [%rd5];
	ld.global.f32 	%f19, [%rd5+4];
	ld.global.f32 	%f20, [%rd5+8];
	setp.ge.f32 	%p29, %f18, %f1;
	setp.le.f32 	%p30, %f18, %f5;
	and.pred  	%p31, %p29, %p30;
	setp.ge.f32 	%p32, %f19, %f3;
	setp.le.f32 	%p33, %f19, %f2;
	and.pred  	%p34, %p32, %p33;
	setp.ge.f32 	%p35, %f20, %f4;
	setp.le.f32 	%p36, %f20, %f6;
	and.pred  	%p37, %p35, %p36;
	and.pred  	%p38, %p31, %p34;
	and.pred  	%p39, %p38, %p37;
	selp.u32 	%r29, 1, 0, %p39;
	cvt.u64.u32 	%rd24, %r8;
	add.s64 	%rd25, %rd24, %rd7;
	shl.b64 	%rd26, %rd25, 2;
	add.s64 	%rd27, %rd1, %rd26;
	st.global.u32 	[%rd27], %r29;
	mov.u32 	%r42, %r9;
$L__BB0_7:
	setp.lt.u32 	%p40, %r6, 3;
	@%p40 bra 	$L__BB0_9;
$L__BB0_8:
	mul.lo.s32 	%r30, %r42, 3;
	mul.wide.u32 	%rd28, %r30, 4;
	add.s64 	%rd29, %rd2, %rd28;
	ld.global.f32 	%f21, [%rd29];
	ld.global.f32 	%f22, [%rd29+4];
	ld.global.f32 	%f23, [%rd29+8];
	setp.ge.f32 	%p41, %f21, %f1;
	setp.le.f32 	%p42, %f21, %f5;
	and.pred  	%p43, %p41, %p42;
	setp.ge.f32 	%p44, %f22, %f3;
	setp.le.f32 	%p45, %f22, %f2;
	and.pred  	%p46, %p44, %p45;
	setp.ge.f32 	%p47, %f23, %f4;
	setp.le.f32 	%p48, %f23, %f6;
	and.pred  	%p49, %p47, %p48;
	and.pred  	%p50, %p43, %p46;
	and.pred  	%p51, %p50, %p49;
	selp.u32 	%r31, 1, 0, %p51;
	cvt.u64.u32 	%rd30, %r42;
	add.s64 	%rd31, %rd30, %rd7;
	shl.b64 	%rd32, %rd31, 2;
	add.s64 	%rd33, %rd1, %rd32;
	st.global.u32 	[%rd33], %r31;
	add.s32 	%r32, %r42, %r3;
	mul.lo.s32 	%r33, %r32, 3;
	mul.wide.u32 	%rd34, %r33, 4;
	add.s64 	%rd35, %rd2, %rd34;
	ld.global.f32 	%f24, [%rd35];
	ld.global.f32 	%f25, [%rd35+4];
	ld.global.f32 	%f26, [%rd35+8];
	setp.ge.f32 	%p52, %f24, %f1;
	setp.le.f32 	%p53, %f24, %f5;
	and.pred  	%p54, %p52, %p53;
	setp.ge.f32 	%p55, %f25, %f3;
	setp.le.f32 	%p56, %f25, %f2;
	and.pred  	%p57, %p55, %p56;
	setp.ge.f32 	%p58, %f26, %f4;
	setp.le.f32 	%p59, %f26, %f6;
	and.pred  	%p60, %p58, %p59;
	and.pred  	%p61, %p54, %p57;
	and.pred  	%p62, %p61, %p60;
	selp.u32 	%r34, 1, 0, %p62;
	cvt.u64.u32 	%rd36, %r32;
	add.s64 	%rd37, %rd36, %rd7;
	shl.b64 	%rd38, %rd37, 2;
	add.s64 	%rd39, %rd1, %rd38;
	st.global.u32 	[%rd39], %r34;
	add.s32 	%r35, %r32, %r3;
	mul.lo.s32 	%r36, %r35, 3;
	mul.wide.u32 	%rd40, %r36, 4;
	add.s64 	%rd41, %rd2, %rd40;
	ld.global.f32 	%f27, [%rd41];
	ld.global.f32 	%f28, [%rd41+4];
	ld.global.f32 	%f29, [%rd41+8];
	setp.ge.f32 	%p63, %f27, %f1;
	setp.le.f32 	%p64, %f27, %f5;
	and.pred  	%p65, %p63, %p64;
	setp.ge.f32 	%p66, %f28, %f3;
	setp.le.f32 	%p67, %f28, %f2;
	and.pred  	%p68, %p66, %p67;
	setp.ge.f32 	%p69, %f29, %f4;
	setp.le.f32 	%p70, %f29, %f6;
	and.pred  	%p71, %p69, %p70;
	and.pred  	%p72, %p65, %p68;
	and.pred  	%p73, %p72, %p71;
	selp.u32 	%r37, 1, 0, %p73;
	cvt.u64.u32 	%rd42, %r35;
	add.s64 	%rd43, %rd42, %rd7;
	shl.b64 	%rd44, %rd43, 2;
	add.s64 	%rd45, %rd1, %rd44;
	st.global.u32 	[%rd45], %r37;
	add.s32 	%r38, %r35, %r3;
	mul.lo.s32 	%r39, %r38, 3;
	mul.wide.u32 	%rd46, %r39, 4;
	add.s64 	%rd47, %rd2, %rd46;
	ld.global.f32 	%f30, [%rd47];
	ld.global.f32 	%f31, [%rd47+4];
	ld.global.f32 	%f32, [%rd47+8];
	setp.ge.f32 	%p74, %f30, %f1;
	setp.le.f32 	%p75, %f30, %f5;
	and.pred  	%p76, %p74, %p75;
	setp.ge.f32 	%p77, %f31, %f3;
	setp.le.f32 	%p78, %f31, %f2;
	and.pred  	%p79, %p77, %p78;
	setp.ge.f32 	%p80, %f32, %f4;
	setp.le.f32 	%p81, %f32, %f6;
	and.pred  	%p82, %p80, %p81;
	and.pred  	%p83, %p76, %p79;
	and.pred  	%p84, %p83, %p82;
	selp.u32 	%r40, 1, 0, %p84;
	cvt.u64.u32 	%rd48, %r38;
	add.s64 	%rd49, %rd48, %rd7;
	shl.b64 	%rd50, %rd49, 2;
	add.s64 	%rd51, %rd1, %rd50;
	st.global.u32 	[%rd51], %r40;
	add.s32 	%r42, %r38, %r3;
	setp.lt.s32 	%p85, %r42, %r16;
	@%p85 bra 	$L__BB0_8;
$L__BB0_9:
	add.s32 	%r41, %r41, %r4;
	setp.lt.s32 	%p86, %r41, %r15;
	@%p86 bra 	$L__BB0_2;
$L__BB0_10:
	ret;

}
	// .globl	_Z17points_iou_kerneliiPKiPf
.visible .entry _Z17points_iou_kerneliiPKiPf(
	.param .u32 _Z17points_iou_kerneliiPKiPf_param_0,
	.param .u32 _Z17points_iou_kerneliiPKiPf_param_1,
	.param .u64 .ptr .align 1 _Z17points_iou_kerneliiPKiPf_param_2,
	.param .u64 .ptr .align 1 _Z17points_iou_kerneliiPKiPf_param_3
)
{
	.reg .pred 	%p<11>;
	.reg .b32 	%r<32>;
	.reg .b32 	%f<24>;
	.reg .b64 	%rd<21>;
	.reg .b64 	%fd<5>;
	// demoted variable
	.shared .align 4 .b8 _ZZ17points_iou_kerneliiPKiPfE14intersect_list[256];
	// demoted variable
	.shared .align 4 .b8 _ZZ17points_iou_kerneliiPKiPfE10union_list[256];
	// demoted variable
	.shared .align 4 .f32 _ZZ17points_iou_kerneliiPKiPfE13intersect_sum;
	// demoted variable
	.shared .align 4 .f32 _ZZ17points_iou_kerneliiPKiPfE9union_sum;
	ld.param.u32 	%r17, [_Z17points_iou_kerneliiPKiPf_param_0];
	ld.param.u32 	%r18, [_Z17points_iou_kerneliiPKiPf_param_1];
	ld.param.u64 	%rd9, [_Z17points_iou_kerneliiPKiPf_param_2];
	ld.param.u64 	%rd10, [_Z17points_iou_kerneliiPKiPf_param_3];
	mov.u32 	%r29, %ctaid.x;
	setp.ge.s32 	%p1, %r29, %r17;
	@%p1 bra 	$L__BB1_14;
	mov.u32 	%r2, %ctaid.y;
	mov.u32 	%r3, %tid.x;
	mov.u32 	%r4, %ntid.x;
	shl.b32 	%r19, %r3, 2;
	mov.u32 	%r20, _ZZ17points_iou_kerneliiPKiPfE14intersect_list;
	add.s32 	%r5, %r20, %r19;
	mov.u32 	%r21, _ZZ17points_iou_kerneliiPKiPfE10union_list;
	add.s32 	%r6, %r21, %r19;
	mov.u32 	%r7, %nctaid.y;
	mov.u32 	%r8, %nctaid.x;
	mul.wide.u32 	%rd1, %r4, 4;
	cvta.to.global.u64 	%rd2, %rd10;
	cvta.to.global.u64 	%rd3, %rd9;
	cvt.u64.u32 	%rd12, %r3;
$L__BB1_2:
	setp.ge.u32 	%p2, %r2, %r17;
	@%p2 bra 	$L__BB1_13;
	mul.lo.s32 	%r22, %r29, %r18;
	cvt.s64.s32 	%rd11, %r22;
	mul.lo.s32 	%r10, %r29, %r17;
	add.s64 	%rd13, %rd12, %rd11;
	shl.b64 	%rd4, %rd13, 2;
	mov.u32 	%r30, %r2;
$L__BB1_4:
	setp.ge.s32 	%p3, %r3, %r18;
	mov.b32 	%r23, 0;
	st.shared.u32 	[%r5], %r23;
	st.shared.u32 	[%r6], %r23;
	bar.sync 	0;
	@%p3 bra 	$L__BB1_12;
	ld.shared.f32 	%f21, [%r5];
	ld.shared.f32 	%f20, [%r6];
	mul.lo.s32 	%r24, %r30, %r18;
	cvt.s64.s32 	%rd14, %r24;
	add.s64 	%rd16, %rd12, %rd14;
	shl.b64 	%rd5, %rd16, 2;
	mov.u64 	%rd20, %rd3;
	mov.u32 	%r31, %r3;
$L__BB1_6:
	add.s64 	%rd17, %rd20, %rd4;
	ld.global.u32 	%r13, [%rd17];
	setp.eq.s32 	%p4, %r13, 0;
	add.s64 	%rd7, %rd20, %rd5;
	mov.f32 	%f22, 0f00000000;
	@%p4 bra 	$L__BB1_8;
	ld.global.u32 	%r25, [%rd7];
	setp.ne.s32 	%p5, %r25, 0;
	selp.f32 	%f22, 0f3F800000, 0f00000000, %p5;
$L__BB1_8:
	setp.ne.s32 	%p6, %r13, 0;
	add.f32 	%f21, %f21, %f22;
	mov.f32 	%f23, 0f3F800000;
	@%p6 bra 	$L__BB1_10;
	ld.global.u32 	%r26, [%rd7];
	setp.ne.s32 	%p7, %r26, 0;
	selp.f32 	%f23, 0f3F800000, 0f00000000, %p7;
$L__BB1_10:
	add.f32 	%f20, %f20, %f23;
	add.s32 	%r31, %r31, %r4;
	add.s64 	%rd20, %rd20, %rd1;
	setp.lt.s32 	%p8, %r31, %r18;
	@%p8 bra 	$L__BB1_6;
	st.shared.f32 	[%r5], %f21;
	st.shared.f32 	[%r6], %f20;
$L__BB1_12:
	bar.sync 	0;
	mov.b32 	%r27, 0;
	st.shared.u32 	[_ZZ17points_iou_kerneliiPKiPfE13intersect_sum], %r27;
	st.shared.u32 	[_ZZ17points_iou_kerneliiPKiPfE9union_sum], %r27;
	bar.sync 	0;
	ld.shared.f32 	%f13, [%r5];
	atom.shared.add.f32 	%f14, [_ZZ17points_iou_kerneliiPKiPfE13intersect_sum], %f13;
	ld.shared.f32 	%f15, [%r6];
	atom.shared.add.f32 	%f16, [_ZZ17points_iou_kerneliiPKiPfE9union_sum], %f15;
	bar.sync 	0;
	ld.shared.f32 	%f17, [_ZZ17points_iou_kerneliiPKiPfE13intersect_sum];
	cvt.f64.f32 	%fd1, %f17;
	ld.shared.f32 	%f18, [_ZZ17points_iou_kerneliiPKiPfE9union_sum];
	cvt.f64.f32 	%fd2, %f18;
	max.f64 	%fd3, %fd2, 0d3FF0000000000000;
	div.rn.f64 	%fd4, %fd1, %fd3;
	cvt.rn.f32.f64 	%f19, %fd4;
	add.s32 	%r28, %r30, %r10;
	mul.wide.s32 	%rd18, %r28, 4;
	add.s64 	%rd19, %rd2, %rd18;
	st.global.f32 	[%rd19], %f19;
	add.s32 	%r30, %r30, %r7;
	setp.lt.s32 	%p9, %r30, %r17;
	@%p9 bra 	$L__BB1_4;
$L__BB1_13:
	add.s32 	%r29, %r29, %r8;
	setp.lt.s32 	%p10, %r29, %r17;
	@%p10 bra 	$L__BB1_2;
$L__BB1_14:
	ret;

}
	// .globl	_Z23points_nms_block_kerneliiifPKiPyPi
.visible .entry _Z23points_nms_block_kerneliiifPKiPyPi(
	.param .u32 _Z23points_nms_block_kerneliiifPKiPyPi_param_0,
	.param .u32 _Z23points_nms_block_kerneliiifPKiPyPi_param_1,
	.param .u32 _Z23points_nms_block_kerneliiifPKiPyPi_param_2,
	.param .f32 _Z23points_nms_block_kerneliiifPKiPyPi_param_3,
	.param .u64 .ptr .align 1 _Z23points_nms_block_kerneliiifPKiPyPi_param_4,
	.param .u64 .ptr .align 1 _Z23points_nms_block_kerneliiifPKiPyPi_param_5,
	.param .u64 .ptr .align 1 _Z23points_nms_block_kerneliiifPKiPyPi_param_6
)
{
	.reg .pred 	%p<116>;
	.reg .b32 	%r<320>;
	.reg .b32 	%f<202>;
	.reg .b64 	%rd<167>;

	ld.param.u32 	%r88, [_Z23points_nms_block_kerneliiifPKiPyPi_param_0];
	ld.param.u32 	%r89, [_Z23points_nms_block_kerneliiifPKiPyPi_param_1];
	ld.param.u32 	%r90, [_Z23points_nms_block_kerneliiifPKiPyPi_param_2];
	ld.param.f32 	%f113, [_Z23points_nms_block_kerneliiifPKiPyPi_param_3];
	ld.param.u64 	%rd46, [_Z23points_nms_block_kerneliiifPKiPyPi_param_4];
	ld.param.u64 	%rd45, [_Z23points_nms_block_kerneliiifPKiPyPi_param_6];
	cvta.to.global.u64 	%rd1, %rd46;
	mov.u32 	%r1, %ctaid.y;
	mov.u32 	%r2, %ctaid.x;
	shl.b32 	%r3, %r1, 6;
	sub.s32 	%r91, %r88, %r3;
	min.s32 	%r92, %r91, 64;
	shl.b32 	%r93, %r2, 6;
	sub.s32 	%r94, %r88, %r93;
	min.s32 	%r4, %r94, 64;
	mov.u32 	%r5, %tid.x;
	setp.ge.u32 	%p1, %r5, %r92;
	@%p1 bra 	$L__BB2_127;
	cvta.to.global.u64 	%rd2, %rd45;
	add.s32 	%r6, %r3, %r5;
	mul.lo.s32 	%r95, %r89, %r6;
	cvt.s64.s32 	%rd3, %r95;
	setp.eq.s32 	%p2, %r1, %r2;
	add.s32 	%r96, %r5, 1;
	selp.b32 	%r307, %r96, 0, %p2;
	setp.ge.s32 	%p3, %r307, %r4;
	mov.b64 	%rd166, 0;
	@%p3 bra 	$L__BB2_126;
	setp.lt.s32 	%p4, %r89, 1;
	@%p4 bra 	$L__BB2_106;
	shl.b64 	%rd103, %rd3, 2;
	add.s64 	%rd4, %rd2, %rd103;
	and.b32  	%r8, %r89, 7;
	and.b32  	%r9, %r89, 3;
	and.b32  	%r10, %r89, 15;
	and.b32  	%r11, %r89, 2147483632;
	and.b32  	%r115, %r89, 2147483640;
	neg.s32 	%r12, %r115;
	mov.b64 	%rd166, 0;
$L__BB2_4:
	setp.lt.u32 	%p25, %r89, 8;
	mul.lo.s32 	%r117, %r307, %r89;
	cvt.u64.u32 	%rd104, %r117;
	mul.lo.s32 	%r118, %r2, %r89;
	shl.b32 	%r119, %r118, 6;
	cvt.s64.s32 	%rd105, %r119;
	add.s64 	%rd6, %rd104, %rd105;
	mov.f32 	%f200, 0f00000000;
	mov.b32 	%r295, 0;
	mov.f32 	%f201, %f200;
	@%p25 bra 	$L__BB2_39;
	shl.b64 	%rd106, %rd3, 2;
	add.s64 	%rd107, %rd106, %rd1;
	add.s64 	%rd152, %rd107, 16;
	shl.b64 	%rd108, %rd6, 2;
	add.s64 	%rd109, %rd1, %rd108;
	add.s64 	%rd151, %rd109, 16;
	mov.f32 	%f200, 0f00000000;
	mov.u32 	%r293, %r12;
$L__BB2_6:
	.pragma "nounroll";
	ld.global.u32 	%r15, [%rd152+-16];
	setp.eq.s32 	%p26, %r15, 0;
	mov.f32 	%f158, 0f00000000;
	@%p26 bra 	$L__BB2_8;
	ld.global.u32 	%r120, [%rd151+-16];
	setp.ne.s32 	%p27, %r120, 0;
	selp.f32 	%f158, 0f3F800000, 0f00000000, %p27;
$L__BB2_8:
	setp.ne.s32 	%p28, %r15, 0;
	add.f32 	%f5, %f201, %f158;
	mov.f32 	%f159, 0f3F800000;
	@%p28 bra 	$L__BB2_10;
	ld.global.u32 	%r121, [%rd151+-16];
	setp.ne.s32 	%p29, %r121, 0;
	selp.f32 	%f159, 0f3F800000, 0f00000000, %p29;
$L__BB2_10:
	add.f32 	%f8, %f200, %f159;
	ld.global.u32 	%r16, [%rd152+-12];
	setp.eq.s32 	%p30, %r16, 0;
	mov.f32 	%f160, 0f00000000;
	@%p30 bra 	$L__BB2_12;
	ld.global.u32 	%r122, [%rd151+-12];
	setp.ne.s32 	%p31, %r122, 0;
	selp.f32 	%f160, 0f3F800000, 0f00000000, %p31;
$L__BB2_12:
	setp.ne.s32 	%p32, %r16, 0;
	add.f32 	%f11, %f5, %f160;
	mov.f32 	%f161, 0f3F800000;
	@%p32 bra 	$L__BB2_14;
	ld.global.u32 	%r123, [%rd151+-12];
	setp.ne.s32 	%p33, %r123, 0;
	selp.f32 	%f161, 0f3F800000, 0f00000000, %p33;
$L__BB2_14:
	add.f32 	%f14, %f8, %f161;
	ld.global.u32 	%r17, [%rd152+-8];
	setp.eq.s32 	%p34, %r17, 0;
	mov.f32 	%f162, 0f00000000;
	@%p34 bra 	$L__BB2_16;
	ld.global.u32 	%r124, [%rd151+-8];
	setp.ne.s32 	%p35, %r124, 0;
	selp.f32 	%f162, 0f3F800000, 0f00000000, %p35;
$L__BB2_16:
	setp.ne.s32 	%p36, %r17, 0;
	add.f32 	%f17, %f11, %f162;
	mov.f32 	%f163, 0f3F800000;
	@%p36 bra 	$L__BB2_18;
	ld.global.u32 	%r125, [%rd151+-8];
	setp.ne.s32 	%p37, %r125, 0;
	selp.f32 	%f163, 0f3F800000, 0f00000000, %p37;
$L__BB2_18:
	add.f32 	%f20, %f14, %f163;
	ld.global.u32 	%r18, [%rd152+-4];
	setp.eq.s32 	%p38, %r18, 0;
	mov.f32 	%f164, 0f00000000;
	@%p38 bra 	$L__BB2_20;
	ld.global.u32 	%r126, [%rd151+-4];
	setp.ne.s32 	%p39, %r126, 0;
	selp.f32 	%f164, 0f3F800000, 0f00000000, %p39;
$L__BB2_20:
	setp.ne.s32 	%p40, %r18, 0;
	add.f32 	%f23, %f17, %f164;
	mov.f32 	%f165, 0f3F800000;
	@%p40 bra 	$L__BB2_22;
	ld.global.u32 	%r127, [%rd151+-4];
	setp.ne.s32 	%p41, %r127, 0;
	selp.f32 	%f165, 0f3F800000, 0f00000000, %p41;
$L__BB2_22:
	add.f32 	%f26, %f20, %f165;
	ld.global.u32 	%r19, [%rd152];
	setp.eq.s32 	%p42, %r19, 0;
	mov.f32 	%f166, 0f00000000;
	@%p42 bra 	$L__BB2_24;
	ld.global.u32 	%r128, [%rd151];
	setp.ne.s32 	%p43, %r128, 0;
	selp.f32 	%f166, 0f3F800000, 0f00000000, %p43;
$L__BB2_24:
	setp.ne.s32 	%p44, %r19, 0;
	add.f32 	%f29, %f23, %f166;
	mov.f32 	%f167, 0f3F800000;
	@%p44 bra 	$L__BB2_26;
	ld.global.u32 	%r129, [%rd151];
	setp.ne.s32 	%p45, %r129, 0;
	selp.f32 	%f167, 0f3F800000, 0f00000000, %p45;
$L__BB2_26:
	add.f32 	%f32, %f26, %f167;
	ld.global.u32 	%r20, [%rd152+4];
	setp.eq.s32 	%p46, %r20, 0;
	mov.f32 	%f168, 0f00000000;
	@%p46 bra 	$L__BB2_28;
	ld.global.u32 	%r130, [%rd151+4];
	setp.ne.s32 	%p47, %r130, 0;
	selp.f32 	%f168, 0f3F800000, 0f00000000, %p47;
$L__BB2_28:
	setp.ne.s32 	%p48, %r20, 0;
	add.f32 	%f35, %f29, %f168;
	mov.f32 	%f169, 0f3F800000;
	@%p48 bra 	$L__BB2_30;
	ld.global.u32 	%r131, [%rd151+4];
	setp.ne.s32 	%p49, %r131, 0;
	selp.f32 	%f169, 0f3F800000, 0f00000000, %p49;
$L__BB2_30:
	add.f32 	%f38, %f32, %f169;
	ld.global.u32 	%r21, [%rd152+8];
	setp.eq.s32 	%p50, %r21, 0;
	mov.f32 	%f170, 0f00000000;
	@%p50 bra 	$L__BB2_32;
	ld.global.u32 	%r132, [%rd151+8];
	setp.ne.s32 	%p51, %r132, 0;
	selp.f32 	%f170, 0f3F800000, 0f00000000, %p51;
$L__BB2_32:
	setp.ne.s32 	%p52, %r21, 0;
	add.f32 	%f41, %f35, %f170;
	mov.f32 	%f171, 0f3F800000;
	@%p52 bra 	$L__BB2_34;
	ld.global.u32 	%r133, [%rd151+8];
	setp.ne.s32 	%p53, %r133, 0;
	selp.f32 	%f171, 0f3F800000, 0f00000000, %p53;
$L__BB2_34:
	add.f32 	%f44, %f38, %f171;
	ld.global.u32 	%r22, [%rd152+12];
	setp.eq.s32 	%p54, %r22, 0;
	mov.f32 	%f172, 0f00000000;
	@%p54 bra 	$L__BB2_36;
	ld.global.u32 	%r134, [%rd151+12];
	setp.ne.s32 	%p55, %r134, 0;
	selp.f32 	%f172, 0f3F800000, 0f00000000, %p55;
$L__BB2_36:
	setp.ne.s32 	%p56, %r22, 0;
	add.f32 	%f201, %f41, %f172;
	mov.f32 	%f173, 0f3F800000;
	@%p56 bra 	$L__BB2_38;
	ld.global.u32 	%r135, [%rd151+12];
	setp.ne.s32 	%p57, %r135, 0;
	selp.f32 	%f173, 0f3F800000, 0f00000000, %p57;
$L__BB2_38:
	and.b32  	%r295, %r89, 2147483640;
	add.f32 	%f200, %f44, %f173;
	add.s32 	%r293, %r293, 8;
	add.s64 	%rd152, %rd152, 32;
	add.s64 	%rd151, %rd151, 32;
	setp.ne.s32 	%p58, %r293, 0;
	@%p58 bra 	$L__BB2_6;
$L__BB2_39:
	shl.b64 	%rd110, %rd6, 2;
	add.s64 	%rd13, %rd1, %rd110;
	setp.eq.s32 	%p59, %r8, 0;
	@%p59 bra 	$L__BB2_75;
	add.s32 	%r136, %r8, -1;
	setp.lt.u32 	%p60, %r136, 3;
	@%p60 bra 	$L__BB2_58;
	cvt.u64.u32 	%rd111, %r295;
	add.s64 	%rd112, %rd111, %rd3;
	shl.b64 	%rd113, %rd112, 2;
	add.s64 	%rd14, %rd1, %rd113;
	ld.global.u32 	%r26, [%rd14];
	setp.eq.s32 	%p61, %r26, 0;
	mul.wide.u32 	%rd114, %r295, 4;
	add.s64 	%rd15, %rd13, %rd114;
	mov.f32 	%f178, 0f00000000;
	@%p61 bra 	$L__BB2_43;
	ld.global.u32 	%r137, [%rd15];
	setp.ne.s32 	%p62, %r137, 0;
	selp.f32 	%f178, 0f3F800000, 0f00000000, %p62;
$L__BB2_43:
	setp.ne.s32 	%p63, %r26, 0;
	add.f32 	%f57, %f201, %f178;
	mov.f32 	%f179, 0f3F800000;
	@%p63 bra 	$L__BB2_45;
	ld.global.u32 	%r138, [%rd15];
	setp.ne.s32 	%p64, %r138, 0;
	selp.f32 	%f179, 0f3F800000, 0f00000000, %p64;
$L__BB2_45:
	add.f32 	%f60, %f200, %f179;
	ld.global.u32 	%r27, [%rd14+4];
	setp.eq.s32 	%p65, %r27, 0;
	mov.f32 	%f180, 0f00000000;
	@%p65 bra 	$L__BB2_47;
	ld.global.u32 	%r139, [%rd15+4];
	setp.ne.s32 	%p66, %r139, 0;
	selp.f32 	%f180, 0f3F800000, 0f00000000, %p66;
$L__BB2_47:
	setp.ne.s32 	%p67, %r27, 0;
	add.f32 	%f63, %f57, %f180;
	mov.f32 	%f181, 0f3F800000;
	@%p67 bra 	$L__BB2_49;
	ld.global.u32 	%r140, [%rd15+4];
	setp.ne.s32 	%p68, %r140, 0;
	selp.f32 	%f181, 0f3F800000, 0f00000000, %p68;
$L__BB2_49:
	add.f32 	%f66, %f60, %f181;
	ld.global.u32 	%r28, [%rd14+8];
	setp.eq.s32 	%p69, %r28, 0;
	mov.f32 	%f182, 0f00000000;
	@%p69 bra 	$L__BB2_51;
	ld.global.u32 	%r141, [%rd15+8];
	setp.ne.s32 	%p70, %r141, 0;
	selp.f32 	%f182, 0f3F800000, 0f00000000, %p70;
$L__BB2_51:
	setp.ne.s32 	%p71, %r28, 0;
	add.f32 	%f69, %f63, %f182;
	mov.f32 	%f183, 0f3F800000;
	@%p71 bra 	$L__BB2_53;
	ld.global.u32 	%r142, [%rd15+8];
	setp.ne.s32 	%p72, %r142, 0;
	selp.f32 	%f183, 0f3F800000, 0f00000000, %p72;
$L__BB2_53:
	add.f32 	%f72, %f66, %f183;
	ld.global.u32 	%r29, [%rd14+12];
	setp.eq.s32 	%p73, %r29, 0;
	mov.f32 	%f184, 0f00000000;
	@%p73 bra 	$L__BB2_55;
	ld.global.u32 	%r143, [%rd15+12];
	setp.ne.s32 	%p74, %r143, 0;
	selp.f32 	%f184, 0f3F800000, 0f00000000, %p74;
$L__BB2_55:
	setp.ne.s32 	%p75, %r29, 0;
	add.f32 	%f201, %f69, %f184;
	mov.f32 	%f185, 0f3F800000;
	@%p75 bra 	$L__BB2_57;
	ld.global.u32 	%r144, [%rd15+12];
	setp.ne.s32 	%p76, %r144, 0;
	selp.f32 	%f185, 0f3F800000, 0f00000000, %p76;
$L__BB2_57:
	add.f32 	%f200, %f72, %f185;
	add.s32 	%r295, %r295, 4;
$L__BB2_58:
	setp.eq.s32 	%p77, %r9, 0;
	@%p77 bra 	$L__BB2_75;
	setp.eq.s32 	%p78, %r9, 1;
	@%p78 bra 	$L__BB2_69;
	cvt.u64.u32 	%rd115, %r295;
	add.s64 	%rd116, %rd115, %rd3;
	shl.b64 	%rd117, %rd116, 2;
	add.s64 	%rd16, %rd1, %rd117;
	ld.global.u32 	%r32, [%rd16];
	setp.eq.s32 	%p79, %r32, 0;
	mul.wide.u32 	%rd118, %r295, 4;
	add.s64 	%rd17, %rd13, %rd118;
	mov.f32 	%f190, 0f00000000;
	@%p79 bra 	$L__BB2_62;
	ld.global.u32 	%r145, [%rd17];
	setp.ne.s32 	%p80, %r145, 0;
	selp.f32 	%f190, 0f3F800000, 0f00000000, %p80;
$L__BB2_62:
	setp.ne.s32 	%p81, %r32, 0;
	add.f32 	%f85, %f201, %f190;
	mov.f32 	%f191, 0f3F800000;
	@%p81 bra 	$L__BB2_64;
	ld.global.u32 	%r146, [%rd17];
	setp.ne.s32 	%p82, %r146, 0;
	selp.f32 	%f191, 0f3F800000, 0f00000000, %p82;
$L__BB2_64:
	add.f32 	%f88, %f200, %f191;
	ld.global.u32 	%r33, [%rd16+4];
	setp.eq.s32 	%p83, %r33, 0;
	mov.f32 	%f192, 0f00000000;
	@%p83 bra 	$L__BB2_66;
	ld.global.u32 	%r147, [%rd17+4];
	setp.ne.s32 	%p84, %r147, 0;
	selp.f32 	%f192, 0f3F800000, 0f00000000, %p84;
$L__BB2_66:
	setp.ne.s32 	%p85, %r33, 0;
	add.f32 	%f201, %f85, %f192;
	mov.f32 	%f193, 0f3F800000;
	@%p85 bra 	$L__BB2_68;
	ld.global.u32 	%r148, [%rd17+4];
	setp.ne.s32 	%p86, %r148, 0;
	selp.f32 	%f193, 0f3F800000, 0f00000000, %p86;
$L__BB2_68:
	add.f32 	%f200, %f88, %f193;
	add.s32 	%r295, %r295, 2;
$L__BB2_69:
	and.b32  	%r149, %r89, 1;
	setp.eq.b32 	%p87, %r149, 1;
	not.pred 	%p88, %p87;
	@%p88 bra 	$L__BB2_75;
	cvt.u64.u32 	%rd119, %r295;
	add.s64 	%rd120, %rd119, %rd3;
	shl.b64 	%rd121, %rd120, 2;
	add.s64 	%rd122, %rd1, %rd121;
	ld.global.u32 	%r36, [%rd122];
	setp.eq.s32 	%p89, %r36, 0;
	mul.wide.u32 	%rd123, %r295, 4;
	add.s64 	%rd18, %rd13, %rd123;
	mov.f32 	%f198, 0f00000000;
	@%p89 bra 	$L__BB2_72;
	ld.global.u32 	%r150, [%rd18];
	setp.ne.s32 	%p90, %r150, 0;
	selp.f32 	%f198, 0f3F800000, 0f00000000, %p90;
$L__BB2_72:
	setp.ne.s32 	%p91, %r36, 0;
	add.f32 	%f201, %f201, %f198;
	mov.f32 	%f199, 0f3F800000;
	@%p91 bra 	$L__BB2_74;
	ld.global.u32 	%r151, [%rd18];
	setp.ne.s32 	%p92, %r151, 0;
	selp.f32 	%f199, 0f3F800000, 0f00000000, %p92;
$L__BB2_74:
	add.f32 	%f200, %f200, %f199;
$L__BB2_75:
	div.rn.f32 	%f155, %f201, %f200;
	setp.leu.f32 	%p93, %f155, %f113;
	@%p93 bra 	$L__BB2_105;
	setp.eq.s32 	%p94, %r90, 0;
	@%p94 bra 	$L__BB2_91;
	setp.ne.s32 	%p95, %r90, 1;
	@%p95 bra 	$L__BB2_104;
	setp.lt.u32 	%p96, %r89, 16;
	mov.b32 	%r299, 0;
	@%p96 bra 	$L__BB2_81;
	mov.b32 	%r297, 0;
$L__BB2_80:
	.pragma "nounroll";
	mul.wide.u32 	%rd124, %r297, 4;
	add.s64 	%rd125, %rd4, %rd124;
	add.s64 	%rd126, %rd13, %rd124;
	ld.global.u32 	%r154, [%rd126];
	atom.global.and.b32 	%r155, [%rd125], %r154;
	ld.global.u32 	%r156, [%rd126+4];
	atom.global.and.b32 	%r157, [%rd125+4], %r156;
	ld.global.u32 	%r158, [%rd126+8];
	atom.global.and.b32 	%r159, [%rd125+8], %r158;
	ld.global.u32 	%r160, [%rd126+12];
	atom.global.and.b32 	%r161, [%rd125+12], %r160;
	ld.global.u32 	%r162, [%rd126+16];
	atom.global.and.b32 	%r163, [%rd125+16], %r162;
	ld.global.u32 	%r164, [%rd126+20];
	atom.global.and.b32 	%r165, [%rd125+20], %r164;
	ld.global.u32 	%r166, [%rd126+24];
	atom.global.and.b32 	%r167, [%rd125+24], %r166;
	ld.global.u32 	%r168, [%rd126+28];
	atom.global.and.b32 	%r169, [%rd125+28], %r168;
	ld.global.u32 	%r170, [%rd126+32];
	atom.global.and.b32 	%r171, [%rd125+32], %r170;
	ld.global.u32 	%r172, [%rd126+36];
	atom.global.and.b32 	%r173, [%rd125+36], %r172;
	ld.global.u32 	%r174, [%rd126+40];
	atom.global.and.b32 	%r175, [%rd125+40], %r174;
	ld.global.u32 	%r176, [%rd126+44];
	atom.global.and.b32 	%r177, [%rd125+44], %r176;
	ld.global.u32 	%r178, [%rd126+48];
	atom.global.and.b32 	%r179, [%rd125+48], %r178;
	ld.global.u32 	%r180, [%rd126+52];
	atom.global.and.b32 	%r181, [%rd125+52], %r180;
	ld.global.u32 	%r182, [%rd126+56];
	atom.global.and.b32 	%r183, [%rd125+56], %r182;
	ld.global.u32 	%r184, [%rd126+60];
	atom.global.and.b32 	%r185, [%rd125+60], %r184;
	add.s32 	%r297, %r297, 16;
	setp.ne.s32 	%p97, %r297, %r11;
	mov.u32 	%r299, %r11;
	@%p97 bra 	$L__BB2_80;
$L__BB2_81:
	setp.eq.s32 	%p98, %r10, 0;
	@%p98 bra 	$L__BB2_104;
	add.s32 	%r186, %r10, -1;
	setp.lt.u32 	%p99, %r186, 7;
	@%p99 bra 	$L__BB2_84;
	mul.wide.u32 	%rd127, %r299, 4;
	add.s64 	%rd128, %rd4, %rd127;
	add.s64 	%rd129, %rd13, %rd127;
	ld.global.u32 	%r187, [%rd129];
	atom.global.and.b32 	%r188, [%rd128], %r187;
	ld.global.u32 	%r189, [%rd129+4];
	atom.global.and.b32 	%r190, [%rd128+4], %r189;
	ld.global.u32 	%r191, [%rd129+8];
	atom.global.and.b32 	%r192, [%rd128+8], %r191;
	ld.global.u32 	%r193, [%rd129+12];
	atom.global.and.b32 	%r194, [%rd128+12], %r193;
	ld.global.u32 	%r195, [%rd129+16];
	atom.global.and.b32 	%r196, [%rd128+16], %r195;
	ld.global.u32 	%r197, [%rd129+20];
	atom.global.and.b32 	%r198, [%rd128+20], %r197;
	ld.global.u32 	%r199, [%rd129+24];
	atom.global.and.b32 	%r200, [%rd128+24], %r199;
	ld.global.u32 	%r201, [%rd129+28];
	atom.global.and.b32 	%r202, [%rd128+28], %r201;
	add.s32 	%r299, %r299, 8;
$L__BB2_84:
	setp.eq.s32 	%p100, %r8, 0;
	@%p100 bra 	$L__BB2_104;
	add.s32 	%r203, %r8, -1;
	setp.lt.u32 	%p101, %r203, 3;
	@%p101 bra 	$L__BB2_87;
	mul.wide.u32 	%rd130, %r299, 4;
	add.s64 	%rd131, %rd4, %rd130;
	add.s64 	%rd132, %rd13, %rd130;
	ld.global.u32 	%r204, [%rd132];
	atom.global.and.b32 	%r205, [%rd131], %r204;
	ld.global.u32 	%r206, [%rd132+4];
	atom.global.and.b32 	%r207, [%rd131+4], %r206;
	ld.global.u32 	%r208, [%rd132+8];
	atom.global.and.b32 	%r209, [%rd131+8], %r208;
	ld.global.u32 	%r210, [%rd132+12];
	atom.global.and.b32 	%r211, [%rd131+12], %r210;
	add.s32 	%r299, %r299, 4;
$L__BB2_87:
	setp.eq.s32 	%p102, %r9, 0;
	@%p102 bra 	$L__BB2_104;
	setp.eq.s32 	%p103, %r9, 1;
	mul.wide.u32 	%rd133, %r299, 4;
	add.s64 	%rd19, %rd4, %rd133;
	add.s64 	%rd20, %rd13, %rd133;
	ld.global.u32 	%r212, [%rd20];
	atom.global.and.b32 	%r213, [%rd19], %r212;
	@%p103 bra 	$L__BB2_104;
	setp.eq.s32 	%p104, %r9, 2;
	ld.global.u32 	%r214, [%rd20+4];
	atom.global.and.b32 	%r215, [%rd19+4], %r214;
	@%p104 bra 	$L__BB2_104;
	ld.global.u32 	%r216, [%rd20+8];
	atom.global.and.b32 	%r217, [%rd19+8], %r216;
	bra.uni 	$L__BB2_104;
$L__BB2_91:
	setp.lt.u32 	%p105, %r89, 16;
	mov.b32 	%r303, 0;
	@%p105 bra 	$L__BB2_94;
	mov.b32 	%r301, 0;
$L__BB2_93:
	.pragma "nounroll";
	mul.wide.u32 	%rd134, %r301, 4;
	add.s64 	%rd135, %rd4, %rd134;
	add.s64 	%rd136, %rd13, %rd134;
	ld.global.u32 	%r220, [%rd136];
	atom.global.or.b32 	%r221, [%rd135], %r220;
	ld.global.u32 	%r222, [%rd136+4];
	atom.global.or.b32 	%r223, [%rd135+4], %r222;
	ld.global.u32 	%r224, [%rd136+8];
	atom.global.or.b32 	%r225, [%rd135+8], %r224;
	ld.global.u32 	%r226, [%rd136+12];
	atom.global.or.b32 	%r227, [%rd135+12], %r226;
	ld.global.u32 	%r228, [%rd136+16];
	atom.global.or.b32 	%r229, [%rd135+16], %r228;
	ld.global.u32 	%r230, [%rd136+20];
	atom.global.or.b32 	%r231, [%rd135+20], %r230;
	ld.global.u32 	%r232, [%rd136+24];
	atom.global.or.b32 	%r233, [%rd135+24], %r232;
	ld.global.u32 	%r234, [%rd136+28];
	atom.global.or.b32 	%r235, [%rd135+28], %r234;
	ld.global.u32 	%r236, [%rd136+32];
	atom.global.or.b32 	%r237, [%rd135+32], %r236;
	ld.global.u32 	%r238, [%rd136+36];
	atom.global.or.b32 	%r239, [%rd135+36], %r238;
	ld.global.u32 	%r240, [%rd136+40];
	atom.global.or.b32 	%r241, [%rd135+40], %r240;
	ld.global.u32 	%r242, [%rd136+44];
	atom.global.or.b32 	%r243, [%rd135+44], %r242;
	ld.global.u32 	%r244, [%rd136+48];
	atom.global.or.b32 	%r245, [%rd135+48], %r244;
	ld.global.u32 	%r246, [%rd136+52];
	atom.global.or.b32 	%r247, [%rd135+52], %r246;
	ld.global.u32 	%r248, [%rd136+56];
	atom.global.or.b32 	%r249, [%rd135+56], %r248;
	ld.global.u32 	%r250, [%rd136+60];
	atom.global.or.b32 	%r251, [%rd135+60], %r250;
	add.s32 	%r301, %r301, 16;
	setp.ne.s32 	%p106, %r301, %r11;
	mov.u32 	%r303, %r11;
	@%p106 bra 	$L__BB2_93;
$L__BB2_94:
	setp.eq.s32 	%p107, %r10, 0;
	@%p107 bra 	$L__BB2_104;
	add.s32 	%r252, %r10, -1;
	setp.lt.u32 	%p108, %r252, 7;
	@%p108 bra 	$L__BB2_97;
	mul.wide.u32 	%rd137, %r303, 4;
	add.s64 	%rd138, %rd4, %rd137;
	add.s64 	%rd139, %rd13, %rd137;
	ld.global.u32 	%r253, [%rd139];
	atom.global.or.b32 	%r254, [%rd138], %r253;
	ld.global.u32 	%r255, [%rd139+4];
	atom.global.or.b32 	%r256, [%rd138+4], %r255;
	ld.global.u32 	%r257, [%rd139+8];
	atom.global.or.b32 	%r258, [%rd138+8], %r257;
	ld.global.u32 	%r259, [%rd139+12];
	atom.global.or.b32 	%r260, [%rd138+12], %r259;
	ld.global.u32 	%r261, [%rd139+16];
	atom.global.or.b32 	%r262, [%rd138+16], %r261;
	ld.global.u32 	%r263, [%rd139+20];
	atom.global.or.b32 	%r264, [%rd138+20], %r263;
	ld.global.u32 	%r265, [%rd139+24];
	atom.global.or.b32 	%r266, [%rd138+24], %r265;
	ld.global.u32 	%r267, [%rd139+28];
	atom.global.or.b32 	%r268, [%rd138+28], %r267;
	add.s32 	%r303, %r303, 8;
$L__BB2_97:
	setp.eq.s32 	%p109, %r8, 0;
	@%p109 bra 	$L__BB2_104;
	add.s32 	%r269, %r8, -1;
	setp.lt.u32 	%p110, %r269, 3;
	@%p110 bra 	$L__BB2_100;
	mul.wide.u32 	%rd140, %r303, 4;
	add.s64 	%rd141, %rd4, %rd140;
	add.s64 	%rd142, %rd13, %rd140;
	ld.global.u32 	%r270, [%rd142];
	atom.global.or.b32 	%r271, [%rd141], %r270;
	ld.global.u32 	%r272, [%rd142+4];
	atom.global.or.b32 	%r273, [%rd141+4], %r272;
	ld.global.u32 	%r274, [%rd142+8];
	atom.global.or.b32 	%r275, [%rd141+8], %r274;
	ld.global.u32 	%r276, [%rd142+12];
	atom.global.or.b32 	%r277, [%rd141+12], %r276;
	add.s32 	%r303, %r303, 4;
$L__BB2_100:
	setp.eq.s32 	%p111, %r9, 0;
	@%p111 bra 	$L__BB2_104;
	setp.eq.s32 	%p112, %r9, 1;
	mul.wide.u32 	%rd143, %r303, 4;
	add.s64 	%rd21, %rd4, %rd143;
	add.s64 	%rd22, %rd13, %rd143;
	ld.global.u32 	%r278, [%rd22];
	atom.global.or.b32 	%r279, [%rd21], %r278;
	@%p112 bra 	$L__BB2_104;
	setp.eq.s32 	%p113, %r9, 2;
	ld.global.u32 	%r280, [%rd22+4];
	atom.global.or.b32 	%r281, [%rd21+4], %r280;
	@%p113 bra 	$L__BB2_104;
	ld.global.u32 	%r282, [%rd22+8];
	atom.global.or.b32 	%r283, [%rd21+8], %r282;
$L__BB2_104:
	mov.b64 	%rd144, 1;
	shl.b64 	%rd145, %rd144, %r307;
	or.b64  	%rd166, %rd145, %rd166;
$L__BB2_105:
	add.s32 	%r307, %r307, 1;
	setp.eq.s32 	%p114, %r307, %r4;
	@%p114 bra 	$L__BB2_126;
	bra.uni 	$L__BB2_4;
$L__BB2_106:
	setp.eq.s32 	%p5, %r90, 1;
	@%p5 bra 	$L__BB2_114;
	setp.ne.s32 	%p6, %r90, 0;
	@%p6 bra 	$L__BB2_120;
	sub.s32 	%r52, %r4, %r307;
	and.b32  	%r53, %r52, 3;
	sub.s32 	%r103, %r307, %r4;
	setp.gt.u32 	%p13, %r103, -4;
	mov.b64 	%rd166, 0;
	@%p13 bra 	$L__BB2_111;
	and.b32  	%r54, %r52, -4;
	mov.f32 	%f116, 0f00000000;
	div.rn.f32 	%f107, %f116, 0f00000000;
	mov.b32 	%r306, 0;
	mov.b64 	%rd166, 0;
$L__BB2_110:
	setp.gt.f32 	%p14, %f107, %f113;
	mov.b64 	%rd69, 1;
	shl.b64 	%rd70, %rd69, %r307;
	selp.b64 	%rd71, %rd70, 0, %p14;
	or.b64  	%rd72, %rd166, %rd71;
	add.s32 	%r105, %r307, 1;
	shl.b64 	%rd73, %rd69, %r105;
	selp.b64 	%rd74, %rd73, 0, %p14;
	or.b64  	%rd75, %rd72, %rd74;
	add.s32 	%r106, %r307, 2;
	shl.b64 	%rd76, %rd69, %r106;
	selp.b64 	%rd77, %rd76, 0, %p14;
	or.b64  	%rd78, %rd75, %rd77;
	add.s32 	%r107, %r307, 3;
	shl.b64 	%rd79, %rd69, %r107;
	selp.b64 	%rd80, %rd79, 0, %p14;
	or.b64  	%rd166, %rd78, %rd80;
	add.s32 	%r307, %r307, 4;
	add.s32 	%r306, %r306, 4;
	setp.ne.s32 	%p15, %r306, %r54;
	@%p15 bra 	$L__BB2_110;
$L__BB2_111:
	setp.eq.s32 	%p16, %r53, 0;
	@%p16 bra 	$L__BB2_126;
	mov.f32 	%f117, 0f00000000;
	div.rn.f32 	%f108, %f117, 0f00000000;
	mov.b32 	%r309, 0;
$L__BB2_113:
	.pragma "nounroll";
	setp.gt.f32 	%p17, %f108, %f113;
	mov.b64 	%rd81, 1;
	shl.b64 	%rd82, %rd81, %r307;
	selp.b64 	%rd83, %rd82, 0, %p17;
	or.b64  	%rd166, %rd166, %rd83;
	add.s32 	%r307, %r307, 1;
	add.s32 	%r309, %r309, 1;
	setp.eq.s32 	%p18, %r309, %r53;
	@%p18 bra 	$L__BB2_126;
	bra.uni 	$L__BB2_113;
$L__BB2_114:
	sub.s32 	%r64, %r4, %r307;
	and.b32  	%r65, %r64, 3;
	sub.s32 	%r97, %r307, %r4;
	setp.gt.u32 	%p7, %r97, -4;
	mov.b64 	%rd166, 0;
	@%p7 bra 	$L__BB2_117;
	and.b32  	%r66, %r64, -4;
	mov.f32 	%f114, 0f00000000;
	div.rn.f32 	%f109, %f114, 0f00000000;
	mov.b32 	%r311, 0;
	mov.b64 	%rd166, 0;
$L__BB2_116:
	setp.gt.f32 	%p8, %f109, %f113;
	mov.b64 	%rd51, 1;
	shl.b64 	%rd52, %rd51, %r307;
	selp.b64 	%rd53, %rd52, 0, %p8;
	or.b64  	%rd54, %rd166, %rd53;
	add.s32 	%r99, %r307, 1;
	shl.b64 	%rd55, %rd51, %r99;
	selp.b64 	%rd56, %rd55, 0, %p8;
	or.b64  	%rd57, %rd54, %rd56;
	add.s32 	%r100, %r307, 2;
	shl.b64 	%rd58, %rd51, %r100;
	selp.b64 	%rd59, %rd58, 0, %p8;
	or.b64  	%rd60, %rd57, %rd59;
	add.s32 	%r101, %r307, 3;
	shl.b64 	%rd61, %rd51, %r101;
	selp.b64 	%rd62, %rd61, 0, %p8;
	or.b64  	%rd166, %rd60, %rd62;
	add.s32 	%r307, %r307, 4;
	add.s32 	%r311, %r311, 4;
	setp.ne.s32 	%p9, %r311, %r66;
	@%p9 bra 	$L__BB2_116;
$L__BB2_117:
	setp.eq.s32 	%p10, %r65, 0;
	@%p10 bra 	$L__BB2_126;
	mov.f32 	%f115, 0f00000000;
	div.rn.f32 	%f110, %f115, 0f00000000;
	mov.b32 	%r314, 0;
$L__BB2_119:
	.pragma "nounroll";
	setp.gt.f32 	%p11, %f110, %f113;
	mov.b64 	%rd63, 1;
	shl.b64 	%rd64, %rd63, %r307;
	selp.b64 	%rd65, %rd64, 0, %p11;
	or.b64  	%rd166, %rd166, %rd65;
	add.s32 	%r307, %r307, 1;
	add.s32 	%r314, %r314, 1;
	setp.eq.s32 	%p12, %r314, %r65;
	@%p12 bra 	$L__BB2_126;
	bra.uni 	$L__BB2_119;
$L__BB2_120:
	sub.s32 	%r76, %r4, %r307;
	and.b32  	%r77, %r76, 3;
	sub.s32 	%r109, %r307, %r4;
	setp.gt.u32 	%p19, %r109, -4;
	mov.b64 	%rd166, 0;
	@%p19 bra 	$L__BB2_123;
	and.b32  	%r78, %r76, -4;
	mov.f32 	%f118, 0f00000000;
	div.rn.f32 	%f111, %f118, 0f00000000;
	mov.b32 	%r316, 0;
	mov.b64 	%rd166, 0;
$L__BB2_122:
	setp.gt.f32 	%p20, %f111, %f113;
	mov.b64 	%rd87, 1;
	shl.b64 	%rd88, %rd87, %r307;
	selp.b64 	%rd89, %rd88, 0, %p20;
	or.b64  	%rd90, %rd166, %rd89;
	add.s32 	%r111, %r307, 1;
	shl.b64 	%rd91, %rd87, %r111;
	selp.b64 	%rd92, %rd91, 0, %p20;
	or.b64  	%rd93, %rd90, %rd92;
	add.s32 	%r112, %r307, 2;
	shl.b64 	%rd94, %rd87, %r112;
	selp.b64 	%rd95, %rd94, 0, %p20;
	or.b64  	%rd96, %rd93, %rd95;
	add.s32 	%r113, %r307, 3;
	shl.b64 	%rd97, %rd87, %r113;
	selp.b64 	%rd98, %rd97, 0, %p20;
	or.b64  	%rd166, %rd96, %rd98;
	add.s32 	%r307, %r307, 4;
	add.s32 	%r316, %r316, 4;
	setp.ne.s32 	%p21, %r316, %r78;
	@%p21 bra 	$L__BB2_122;
$L__BB2_123:
	setp.eq.s32 	%p22, %r77, 0;
	@%p22 bra 	$L__BB2_126;
	mov.f32 	%f119, 0f00000000;
	div.rn.f32 	%f112, %f119, 0f00000000;
	mov.b32 	%r319, 0;
$L__BB2_125:
	.pragma "nounroll";
	setp.gt.f32 	%p23, %f112, %f113;
	mov.b64 	%rd99, 1;
	shl.b64 	%rd100, %rd99, %r307;
	selp.b64 	%rd101, %rd100, 0, %p23;
	or.b64  	%rd166, %rd166, %rd101;
	add.s32 	%r307, %r307, 1;
	add.s32 	%r319, %r319, 1;
	setp.ne.s32 	%p24, %r319, %r77;
	@%p24 bra 	$L__BB2_125;
$L__BB2_126:
	ld.param.u64 	%rd149, [_Z23points_nms_block_kerneliiifPKiPyPi_param_5];
	shr.s32 	%r284, %r88, 31;
	shr.u32 	%r285, %r284, 26;
	add.s32 	%r286, %r88, %r285;
	shr.s32 	%r287, %r286, 6;
	and.b32  	%r288, %r88, -2147483585;
	setp.gt.s32 	%p115, %r288, 0;
	selp.u32 	%r289, 1, 0, %p115;
	add.s32 	%r290, %r287, %r289;
	mad.lo.s32 	%r291, %r290, %r6, %r2;
	cvta.to.global.u64 	%rd146, %rd149;
	mul.wide.s32 	%rd147, %r291, 8;
	add.s64 	%rd148, %rd146, %rd147;
	st.global.u64 	[%rd148], %rd166;
$L__BB2_127:
	ret;

}
	// .globl	_Z17points_nms_kerneliiifPKfPKiPiS3_
.visible .entry _Z17points_nms_kerneliiifPKfPKiPiS3_(
	.param .u32 _Z17points_nms_kerneliiifPKfPKiPiS3__param_0,
	.param .u32 _Z17points_nms_kerneliiifPKfPKiPiS3__param_1,
	.param .u32 _Z17points_nms_kerneliiifPKfPKiPiS3__param_2,
	.param .f32 _Z17points_nms_kerneliiifPKfPKiPiS3__param_3,
	.param .u64 .ptr .align 1 _Z17points_nms_kerneliiifPKfPKiPiS3__param_4,
	.param .u64 .ptr .align 1 _Z17points_nms_kerneliiifPKfPKiPiS3__param_5,
	.param .u64 .ptr .align 1 _Z17points_nms_kerneliiifPKfPKiPiS3__param_6,
	.param .u64 .ptr .align 1 _Z17points_nms_kerneliiifPKfPKiPiS3__param_7
)
{
	.reg .pred 	%p<23>;
	.reg .b32 	%r<48>;
	.reg .b32 	%f<5>;
	.reg .b64 	%rd<50>;

	ld.param.u32 	%r23, [_Z17points_nms_kerneliiifPKfPKiPiS3__param_0];
	ld.param.u32 	%r24, [_Z17points_nms_kerneliiifPKfPKiPiS3__param_1];
	ld.param.u32 	%r25, [_Z17points_nms_kerneliiifPKfPKiPiS3__param_2];
	ld.param.f32 	%f1, [_Z17points_nms_kerneliiifPKfPKiPiS3__param_3];
	ld.param.u64 	%rd18, [_Z17points_nms_kerneliiifPKfPKiPiS3__param_4];
	ld.param.u64 	%rd19, [_Z17points_nms_kerneliiifPKfPKiPiS3__param_5];
	ld.param.u64 	%rd20, [_Z17points_nms_kerneliiifPKfPKiPiS3__param_6];
	ld.param.u64 	%rd21, [_Z17points_nms_kerneliiifPKfPKiPiS3__param_7];
	cvta.to.global.u64 	%rd1, %rd21;
	cvta.to.global.u64 	%rd2, %rd19;
	cvta.to.global.u64 	%rd3, %rd20;
	cvta.to.global.u64 	%rd4, %rd18;
	mov.u32 	%r43, %ctaid.x;
	setp.ge.s32 	%p1, %r43, %r23;
	@%p1 bra 	$L__BB3_28;
	mov.u32 	%r2, %ctaid.y;
	mov.u32 	%r3, %ntid.x;
	mov.u32 	%r4, %tid.x;
	mov.u32 	%r5, %nctaid.y;
	mov.u32 	%r6, %nctaid.x;
	setp.eq.s32 	%p2, %r25, 0;
	@%p2 bra 	$L__BB3_12;
	setp.ne.s32 	%p3, %r25, 1;
	@%p3 bra 	$L__BB3_21;
$L__BB3_3:
	setp.ge.u32 	%p4, %r2, %r23;
	@%p4 bra 	$L__BB3_11;
	mul.lo.s32 	%r26, %r43, %r23;
	cvt.s64.s32 	%rd12, %r26;
	mul.lo.s32 	%r27, %r43, %r24;
	cvt.s64.s32 	%rd13, %r27;
	mov.u32 	%r44, %r2;
$L__BB3_5:
	setp.eq.s32 	%p5, %r43, %r44;
	@%p5 bra 	$L__BB3_10;
	cvt.s64.s32 	%rd22, %r44;
	add.s64 	%rd14, %rd22, %rd12;
	shl.b64 	%rd23, %rd14, 2;
	add.s64 	%rd24, %rd4, %rd23;
	ld.global.f32 	%f2, [%rd24];
	setp.leu.f32 	%p6, %f2, %f1;
	@%p6 bra 	$L__BB3_10;
	setp.ge.s32 	%p7, %r4, %r24;
	add.s64 	%rd26, %rd3, %rd23;
	mov.b32 	%r28, 1;
	st.global.u32 	[%rd26], %r28;
	@%p7 bra 	$L__BB3_10;
	mul.lo.s32 	%r29, %r44, %r24;
	cvt.s64.s32 	%rd15, %r29;
	mov.u32 	%r45, %r4;
$L__BB3_9:
	cvt.u64.u32 	%rd27, %r45;
	add.s64 	%rd28, %rd13, %rd27;
	shl.b64 	%rd29, %rd28, 2;
	add.s64 	%rd30, %rd1, %rd29;
	add.s64 	%rd31, %rd15, %rd27;
	shl.b64 	%rd32, %rd31, 2;
	add.s64 	%rd33, %rd2, %rd32;
	ld.global.u32 	%r30, [%rd33];
	atom.global.and.b32 	%r31, [%rd30], %r30;
	add.s32 	%r45, %r45, %r3;
	setp.lt.s32 	%p8, %r45, %r24;
	@%p8 bra 	$L__BB3_9;
$L__BB3_10:
	add.s32 	%r44, %r44, %r5;
	setp.lt.s32 	%p9, %r44, %r23;
	@%p9 bra 	$L__BB3_5;
$L__BB3_11:
	add.s32 	%r43, %r43, %r6;
	setp.lt.s32 	%p10, %r43, %r23;
	@%p10 bra 	$L__BB3_3;
	bra.uni 	$L__BB3_28;
$L__BB3_12:
	setp.ge.u32 	%p11, %r2, %r23;
	@%p11 bra 	$L__BB3_20;
	mul.lo.s32 	%r32, %r43, %r23;
	cvt.s64.s32 	%rd5, %r32;
	mul.lo.s32 	%r33, %r43, %r24;
	mul.wide.s32 	%rd34, %r33, 4;
	add.s64 	%rd6, %rd1, %rd34;
	mov.u32 	%r41, %r2;
$L__BB3_14:
	setp.eq.s32 	%p12, %r43, %r41;
	@%p12 bra 	$L__BB3_19;
	cvt.s64.s32 	%rd35, %r41;
	add.s64 	%rd7, %rd35, %rd5;
	shl.b64 	%rd36, %rd7, 2;
	add.s64 	%rd37, %rd4, %rd36;
	ld.global.f32 	%f3, [%rd37];
	setp.leu.f32 	%p13, %f3, %f1;
	@%p13 bra 	$L__BB3_19;
	setp.ge.s32 	%p14, %r4, %r24;
	add.s64 	%rd39, %rd3, %rd36;
	mov.b32 	%r34, 1;
	st.global.u32 	[%rd39], %r34;
	@%p14 bra 	$L__BB3_19;
	mul.wide.u32 	%rd49, %r4, 4;
	mul.lo.s32 	%r35, %r41, %r24;
	mul.wide.s32 	%rd40, %r35, 4;
	add.s64 	%rd9, %rd2, %rd40;
	mov.u32 	%r42, %r4;
$L__BB3_18:
	add.s64 	%rd41, %rd6, %rd49;
	add.s64 	%rd42, %rd9, %rd49;
	ld.global.u32 	%r36, [%rd42];
	atom.global.or.b32 	%r37, [%rd41], %r36;
	add.s32 	%r42, %r42, %r3;
	mul.wide.u32 	%rd43, %r3, 4;
	add.s64 	%rd49, %rd49, %rd43;
	setp.lt.s32 	%p15, %r42, %r24;
	@%p15 bra 	$L__BB3_18;
$L__BB3_19:
	add.s32 	%r41, %r41, %r5;
	setp.lt.s32 	%p16, %r41, %r23;
	@%p16 bra 	$L__BB3_14;
$L__BB3_20:
	add.s32 	%r43, %r43, %r6;
	setp.lt.s32 	%p17, %r43, %r23;
	@%p17 bra 	$L__BB3_12;
	bra.uni 	$L__BB3_28;
$L__BB3_21:
	setp.ge.u32 	%p18, %r2, %r23;
	@%p18 bra 	$L__BB3_27;
	mul.lo.s32 	%r38, %r43, %r23;
	cvt.s64.s32 	%rd16, %r38;
	mov.u32 	%r47, %r2;
$L__BB3_23:
	setp.eq.s32 	%p19, %r43, %r47;
	@%p19 bra 	$L__BB3_26;
	cvt.s64.s32 	%rd44, %r47;
	add.s64 	%rd17, %rd44, %rd16;
	shl.b64 	%rd45, %rd17, 2;
	add.s64 	%rd46, %rd4, %rd45;
	ld.global.f32 	%f4, [%rd46];
	setp.leu.f32 	%p20, %f4, %f1;
	@%p20 bra 	$L__BB3_26;
	add.s64 	%rd48, %rd3, %rd45;
	mov.b32 	%r39, 1;
	st.global.u32 	[%rd48], %r39;
$L__BB3_26:
	add.s32 	%r47, %r47, %r5;
	setp.lt.s32 	%p21, %r47, %r23;
	@%p21 bra 	$L__BB3_23;
$L__BB3_27:
	add.s32 	%r43, %r43, %r6;
	setp.lt.s32 	%p22, %r43, %r23;
	@%p22 bra 	$L__BB3_21;
$L__BB3_28:
	ret;

}
	// .globl	_Z17points_nms_sampleiiiPiS_
.visible .entry _Z17points_nms_sampleiiiPiS_(
	.param .u32 _Z17points_nms_sampleiiiPiS__param_0,
	.param .u32 _Z17points_nms_sampleiiiPiS__param_1,
	.param .u32 _Z17points_nms_sampleiiiPiS__param_2,
	.param .u64 .ptr .align 1 _Z17points_nms_sampleiiiPiS__param_3,
	.param .u64 .ptr .align 1 _Z17points_nms_sampleiiiPiS__param_4
)
{
	.reg .pred 	%p<26>;
	.reg .b32 	%r<130>;
	.reg .b64 	%rd<99>;

	ld.param.u32 	%r40, [_Z17points_nms_sampleiiiPiS__param_0];
	ld.param.u32 	%r41, [_Z17points_nms_sampleiiiPiS__param_1];
	ld.param.u32 	%r42, [_Z17points_nms_sampleiiiPiS__param_2];
	ld.param.u64 	%rd13, [_Z17points_nms_sampleiiiPiS__param_3];
	ld.param.u64 	%rd14, [_Z17points_nms_sampleiiiPiS__param_4];
	cvta.to.global.u64 	%rd1, %rd14;
	cvta.to.global.u64 	%rd2, %rd13;
	mov.u32 	%r118, %ctaid.x;
	setp.ge.s32 	%p1, %r118, %r40;
	@%p1 bra 	$L__BB4_23;
	mul.lo.s32 	%r2, %r41, %r40;
	mov.u32 	%r3, %tid.x;
	mov.u32 	%r4, %ntid.x;
	setp.lt.s32 	%p2, %r41, 1;
	mov.u32 	%r5, %nctaid.x;
	@%p2 bra 	$L__BB4_23;
	setp.eq.s32 	%p3, %r42, 2;
	@%p3 bra 	$L__BB4_5;
	setp.eq.s32 	%p4, %r42, 1;
	@%p4 bra 	$L__BB4_20;
	setp.ne.s32 	%p5, %r42, 0;
	@%p5 bra 	$L__BB4_23;
$L__BB4_5:
	and.b32  	%r6, %r41, 7;
	and.b32  	%r7, %r41, 3;
	and.b32  	%r8, %r41, 2147483640;
	and.b32  	%r9, %r41, 1;
	neg.s32 	%r10, %r8;
$L__BB4_6:
	setp.ge.u32 	%p16, %r3, %r40;
	mul.lo.s32 	%r81, %r2, %r118;
	cvt.s64.s32 	%rd3, %r81;
	mul.lo.s32 	%r82, %r118, %r41;
	cvt.s64.s32 	%rd4, %r82;
	mov.u32 	%r119, %r3;
	@%p16 bra 	$L__BB4_7;
	bra.uni 	$L__BB4_8;
$L__BB4_7:
	add.s32 	%r118, %r118, %r5;
	setp.lt.s32 	%p25, %r118, %r40;
	@%p25 bra 	$L__BB4_6;
	bra.uni 	$L__BB4_23;
$L__BB4_8:
	setp.lt.u32 	%p17, %r41, 8;
	mul.lo.s32 	%r14, %r119, %r41;
	mov.b32 	%r122, 0;
	@%p17 bra 	$L__BB4_11;
	shl.b64 	%rd57, %rd4, 2;
	add.s64 	%rd58, %rd1, %rd57;
	add.s64 	%rd98, %rd58, 16;
	cvt.u64.u32 	%rd59, %r14;
	add.s64 	%rd60, %rd3, %rd59;
	shl.b64 	%rd61, %rd60, 2;
	add.s64 	%rd62, %rd2, %rd61;
	add.s64 	%rd97, %rd62, 16;
	mov.u32 	%r120, %r10;
$L__BB4_10:
	.pragma "nounroll";
	ld.global.u32 	%r84, [%rd97+-16];
	atom.global.or.b32 	%r85, [%rd98+-16], %r84;
	ld.global.u32 	%r86, [%rd97+-12];
	atom.global.or.b32 	%r87, [%rd98+-12], %r86;
	ld.global.u32 	%r88, [%rd97+-8];
	atom.global.or.b32 	%r89, [%rd98+-8], %r88;
	ld.global.u32 	%r90, [%rd97+-4];
	atom.global.or.b32 	%r91, [%rd98+-4], %r90;
	ld.global.u32 	%r92, [%rd97];
	atom.global.or.b32 	%r93, [%rd98], %r92;
	ld.global.u32 	%r94, [%rd97+4];
	atom.global.or.b32 	%r95, [%rd98+4], %r94;
	ld.global.u32 	%r96, [%rd97+8];
	atom.global.or.b32 	%r97, [%rd98+8], %r96;
	ld.global.u32 	%r98, [%rd97+12];
	atom.global.or.b32 	%r99, [%rd98+12], %r98;
	add.s32 	%r120, %r120, 8;
	add.s64 	%rd98, %rd98, 32;
	add.s64 	%rd97, %rd97, 32;
	setp.ne.s32 	%p18, %r120, 0;
	mov.u32 	%r122, %r8;
	@%p18 bra 	$L__BB4_10;
$L__BB4_11:
	setp.eq.s32 	%p19, %r6, 0;
	@%p19 bra 	$L__BB4_19;
	add.s32 	%r100, %r6, -1;
	setp.lt.u32 	%p20, %r100, 3;
	@%p20 bra 	$L__BB4_14;
	cvt.u64.u32 	%rd63, %r122;
	add.s64 	%rd64, %rd4, %rd63;
	shl.b64 	%rd65, %rd64, 2;
	add.s64 	%rd66, %rd1, %rd65;
	add.s32 	%r101, %r122, %r14;
	cvt.u64.u32 	%rd67, %r101;
	add.s64 	%rd68, %rd3, %rd67;
	shl.b64 	%rd69, %rd68, 2;
	add.s64 	%rd70, %rd2, %rd69;
	ld.global.u32 	%r102, [%rd70];
	atom.global.or.b32 	%r103, [%rd66], %r102;
	cvt.u64.u32 	%rd71, %r14;
	add.s64 	%rd72, %rd63, %rd71;
	add.s64 	%rd73, %rd72, %rd3;
	shl.b64 	%rd74, %rd73, 2;
	add.s64 	%rd75, %rd2, %rd74;
	ld.global.u32 	%r104, [%rd75+4];
	atom.global.or.b32 	%r105, [%rd66+4], %r104;
	ld.global.u32 	%r106, [%rd75+8];
	atom.global.or.b32 	%r107, [%rd66+8], %r106;
	ld.global.u32 	%r108, [%rd75+12];
	atom.global.or.b32 	%r109, [%rd66+12], %r108;
	add.s32 	%r122, %r122, 4;
$L__BB4_14:
	setp.eq.s32 	%p21, %r7, 0;
	@%p21 bra 	$L__BB4_19;
	setp.eq.s32 	%p22, %r7, 1;
	@%p22 bra 	$L__BB4_17;
	cvt.u64.u32 	%rd76, %r122;
	add.s64 	%rd77, %rd4, %rd76;
	shl.b64 	%rd78, %rd77, 2;
	add.s64 	%rd79, %rd1, %rd78;
	add.s32 	%r110, %r122, %r14;
	cvt.u64.u32 	%rd80, %r110;
	add.s64 	%rd81, %rd3, %rd80;
	shl.b64 	%rd82, %rd81, 2;
	add.s64 	%rd83, %rd2, %rd82;
	ld.global.u32 	%r111, [%rd83];
	atom.global.or.b32 	%r112, [%rd79], %r111;
	cvt.u64.u32 	%rd84, %r14;
	add.s64 	%rd85, %rd76, %rd84;
	add.s64 	%rd86, %rd85, %rd3;
	shl.b64 	%rd87, %rd86, 2;
	add.s64 	%rd88, %rd2, %rd87;
	ld.global.u32 	%r113, [%rd88+4];
	atom.global.or.b32 	%r114, [%rd79+4], %r113;
	add.s32 	%r122, %r122, 2;
$L__BB4_17:
	setp.eq.s32 	%p23, %r9, 0;
	@%p23 bra 	$L__BB4_19;
	cvt.u64.u32 	%rd89, %r122;
	add.s64 	%rd90, %rd4, %rd89;
	shl.b64 	%rd91, %rd90, 2;
	add.s64 	%rd92, %rd1, %rd91;
	add.s32 	%r115, %r122, %r14;
	cvt.u64.u32 	%rd93, %r115;
	add.s64 	%rd94, %rd3, %rd93;
	shl.b64 	%rd95, %rd94, 2;
	add.s64 	%rd96, %rd2, %rd95;
	ld.global.u32 	%r116, [%rd96];
	atom.global.or.b32 	%r117, [%rd92], %r116;
$L__BB4_19:
	add.s32 	%r119, %r119, %r4;
	setp.lt.s32 	%p24, %r119, %r40;
	@%p24 bra 	$L__BB4_8;
	bra.uni 	$L__BB4_7;
$L__BB4_20:
	and.b32  	%r23, %r41, 7;
	add.s32 	%r24, %r23, -1;
	and.b32  	%r25, %r41, 3;
	and.b32  	%r26, %r41, 2147483640;
	and.b32  	%r27, %r41, 1;
$L__BB4_21:
	setp.ge.u32 	%p6, %r3, %r40;
	mul.lo.s32 	%r43, %r2, %r118;
	cvt.s64.s32 	%rd11, %r43;
	mul.lo.s32 	%r44, %r118, %r41;
	cvt.s64.s32 	%rd12, %r44;
	mov.u32 	%r125, %r3;
	@%p6 bra 	$L__BB4_22;
	bra.uni 	$L__BB4_24;
$L__BB4_22:
	add.s32 	%r118, %r118, %r5;
	setp.lt.s32 	%p15, %r118, %r40;
	@%p15 bra 	$L__BB4_21;
$L__BB4_23:
	ret;
$L__BB4_24:
	setp.lt.u32 	%p7, %r41, 8;
	mul.lo.s32 	%r31, %r125, %r41;
	mov.b32 	%r128, 0;
	@%p7 bra 	$L__BB4_27;
	mov.b32 	%r126, 0;
$L__BB4_26:
	.pragma "nounroll";
	cvt.u64.u32 	%rd15, %r126;
	add.s64 	%rd16, %rd12, %rd15;
	shl.b64 	%rd17, %rd16, 2;
	add.s64 	%rd18, %rd1, %rd17;
	add.s32 	%r47, %r126, %r31;
	cvt.u64.u32 	%rd19, %r47;
	add.s64 	%rd20, %rd11, %rd19;
	shl.b64 	%rd21, %rd20, 2;
	add.s64 	%rd22, %rd2, %rd21;
	ld.global.u32 	%r48, [%rd22];
	atom.global.and.b32 	%r49, [%rd18], %r48;
	ld.global.u32 	%r50, [%rd22+4];
	atom.global.and.b32 	%r51, [%rd18+4], %r50;
	ld.global.u32 	%r52, [%rd22+8];
	atom.global.and.b32 	%r53, [%rd18+8], %r52;
	ld.global.u32 	%r54, [%rd22+12];
	atom.global.and.b32 	%r55, [%rd18+12], %r54;
	ld.global.u32 	%r56, [%rd22+16];
	atom.global.and.b32 	%r57, [%rd18+16], %r56;
	ld.global.u32 	%r58, [%rd22+20];
	atom.global.and.b32 	%r59, [%rd18+20], %r58;
	ld.global.u32 	%r60, [%rd22+24];
	atom.global.and.b32 	%r61, [%rd18+24], %r60;
	ld.global.u32 	%r62, [%rd22+28];
	atom.global.and.b32 	%r63, [%rd18+28], %r62;
	add.s32 	%r126, %r126, 8;
	setp.ne.s32 	%p8, %r126, %r26;
	mov.u32 	%r128, %r26;
	@%p8 bra 	$L__BB4_26;
$L__BB4_27:
	setp.eq.s32 	%p9, %r23, 0;
	@%p9 bra 	$L__BB4_35;
	setp.lt.u32 	%p10, %r24, 3;
	@%p10 bra 	$L__BB4_30;
	cvt.u64.u32 	%rd23, %r128;
	add.s64 	%rd24, %rd12, %rd23;
	shl.b64 	%rd25, %rd24, 2;
	add.s64 	%rd26, %rd1, %rd25;
	add.s32 	%r64, %r128, %r31;
	cvt.u64.u32 	%rd27, %r64;
	add.s64 	%rd28, %rd11, %rd27;
	shl.b64 	%rd29, %rd28, 2;
	add.s64 	%rd30, %rd2, %rd29;
	ld.global.u32 	%r65, [%rd30];
	atom.global.and.b32 	%r66, [%rd26], %r65;
	cvt.u64.u32 	%rd31, %r31;
	add.s64 	%rd32, %rd23, %rd31;
	add.s64 	%rd33, %rd32, %rd11;
	shl.b64 	%rd34, %rd33, 2;
	add.s64 	%rd35, %rd2, %rd34;
	ld.global.u32 	%r67, [%rd35+4];
	atom.global.and.b32 	%r68, [%rd26+4], %r67;
	ld.global.u32 	%r69, [%rd35+8];
	atom.global.and.b32 	%r70, [%rd26+8], %r69;
	ld.global.u32 	%r71, [%rd35+12];
	atom.global.and.b32 	%r72, [%rd26+12], %r71;
	add.s32 	%r128, %r128, 4;
$L__BB4_30:
	setp.eq.s32 	%p11, %r25, 0;
	@%p11 bra 	$L__BB4_35;
	setp.eq.s32 	%p12, %r25, 1;
	@%p12 bra 	$L__BB4_33;
	cvt.u64.u32 	%rd36, %r128;
	add.s64 	%rd37, %rd12, %rd36;
	shl.b64 	%rd38, %rd37, 2;
	add.s64 	%rd39, %rd1, %rd38;
	add.s32 	%r73, %r128, %r31;
	cvt.u64.u32 	%rd40, %r73;
	add.s64 	%rd41, %rd11, %rd40;
	shl.b64 	%rd42, %rd41, 2;
	add.s64 	%rd43, %rd2, %rd42;
	ld.global.u32 	%r74, [%rd43];
	atom.global.and.b32 	%r75, [%rd39], %r74;
	cvt.u64.u32 	%rd44, %r31;
	add.s64 	%rd45, %rd36, %rd44;
	add.s64 	%rd46, %rd45, %rd11;
	shl.b64 	%rd47, %rd46, 2;
	add.s64 	%rd48, %rd2, %rd47;
	ld.global.u32 	%r76, [%rd48+4];
	atom.global.and.b32 	%r77, [%rd39+4], %r76;
	add.s32 	%r128, %r128, 2;
$L__BB4_33:
	setp.eq.s32 	%p13, %r27, 0;
	@%p13 bra 	$L__BB4_35;
	cvt.u64.u32 	%rd49, %r128;
	add.s64 	%rd50, %rd12, %rd49;
	shl.b64 	%rd51, %rd50, 2;
	add.s64 	%rd52, %rd1, %rd51;
	add.s32 	%r78, %r128, %r31;
	cvt.u64.u32 	%rd53, %r78;
	add.s64 	%rd54, %rd11, %rd53;
	shl.b64 	%rd55, %rd54, 2;
	add.s64 	%rd56, %rd2, %rd55;
	ld.global.u32 	%r79, [%rd56];
	atom.global.and.b32 	%r80, [%rd52], %r79;
$L__BB4_35:
	add.s32 	%r125, %r125, %r4;
	setp.lt.s32 	%p14, %r125, %r40;
	@%p14 bra 	$L__BB4_24;
	bra.uni 	$L__BB4_22;

}


// ===== COMPILED SASS (sm_100) =====

	.target	sm_100

	.elftype	@"ET_EXEC"


//--------------------- .note.nv.tkinfo           --------------------------
	.section	.note.nv.tkinfo,"",@"SHT_NOTE"
	.sectionflags	@"SHF_NOTE_NV_TKINFO"
	.tkinfo
        /*0018*/ 	.word	0x00000002
        /*0030*/ 	.string	""
        /*0030*/ 	.string	"ptxas"
        /*0030*/ 	.string	"Cuda compilation tools, release 13.0, V13.0.88"
        /*0030*/ 	.string	"Build cuda_13.0.r13.0/compiler.36424714_0"
        /*0030*/ 	.string	"-arch sm_100 -m 64 "



//--------------------- .note.nv.cuinfo           --------------------------
	.section	.note.nv.cuinfo,"",@"SHT_NOTE"
	.sectionflags	@"SHF_NOTE_NV_CUINFO"
        /*0018*/ 	.short	0x0002
        /*001a*/ 	.short	0x0064
        /*001c*/ 	.short	0x0082
	.zero		2


//--------------------- .nv.info                  --------------------------
	.section	.nv.info,"",@"SHT_CUDA_INFO"
	.align	4


	//----- nvinfo : EIATTR_REGCOUNT
	.align		4
        /*0000*/ 	.byte	0x04, 0x2f
        /*0002*/ 	.short	(.L_1 - .L_0)
	.align		4
.L_0:
        /*0004*/ 	.word	index@(_Z19points_inside_boxesiiPKfS0_Pi)
        /*0008*/ 	.word	0x0000001f


	//----- nvinfo : EIATTR_FRAME_SIZE
	.align		4
.L_1:
        /*000c*/ 	.byte	0x04, 0x11
        /*000e*/ 	.short	(.L_3 - .L_2)
	.align		4
.L_2:
        /*0010*/ 	.word	index@(_Z19points_inside_boxesiiPKfS0_Pi)
        /*0014*/ 	.word	0x00000000


	//----- nvinfo : EIATTR_REGCOUNT
	.align		4
.L_3:
        /*0018*/ 	.byte	0x04, 0x2f
        /*001a*/ 	.short	(.L_5 - .L_4)
	.align		4
.L_4:
        /*001c*/ 	.word	index@(_Z17points_iou_kerneliiPKiPf)
        /*0020*/ 	.word	0x0000001e


	//----- nvinfo : EIATTR_FRAME_SIZE
	.align		4
.L_5:
        /*0024*/ 	.byte	0x04, 0x11
        /*0026*/ 	.short	(.L_7 - .L_6)
	.align		4
.L_6:
        /*0028*/ 	.word	index@($__internal_1_$__cuda_sm20_div_rn_f64_full)
        /*002c*/ 	.word	0x00000000


	//----- nvinfo : EIATTR_FRAME_SIZE
	.align		4
.L_7:
        /*0030*/ 	.byte	0x04, 0x11
        /*0032*/ 	.short	(.L_9 - .L_8)
	.align		4
.L_8:
        /*0034*/ 	.word	index@(_Z17points_iou_kerneliiPKiPf)
        /*0038*/ 	.word	0x00000000


	//----- nvinfo : EIATTR_REGCOUNT
	.align		4
.L_9:
        /*003c*/ 	.byte	0x04, 0x2f
        /*003e*/ 	.short	(.L_11 - .L_10)
	.align		4
.L_10:
        /*0040*/ 	.word	index@(_Z23points_nms_block_kerneliiifPKiPyPi)
        /*0044*/ 	.word	0x00000020


	//----- nvinfo : EIATTR_FRAME_SIZE
	.align		4
.L_11:
        /*0048*/ 	.byte	0x04, 0x11
        /*004a*/ 	.short	(.L_13 - .L_12)
	.align		4
.L_12:
        /*004c*/ 	.word	index@($__internal_0_$__cuda_sm3x_div_rn_noftz_f32_slowpath)
        /*0050*/ 	.word	0x00000000


	//----- nvinfo : EIATTR_FRAME_SIZE
	.align		4
.L_13:
        /*0054*/ 	.byte	0x04, 0x11
        /*0056*/ 	.short	(.L_15 - .L_14)
	.align		4
.L_14:
        /*0058*/ 	.word	index@(_Z23points_nms_block_kerneliiifPKiPyPi)
        /*005c*/ 	.word	0x00000000


	//----- nvinfo : EIATTR_REGCOUNT
	.align		4
.L_15:
        /*0060*/ 	.byte	0x04, 0x2f
        /*0062*/ 	.short	(.L_17 - .L_16)
	.align		4
.L_16:
        /*0064*/ 	.word	index@(_Z17points_nms_kerneliiifPKfPKiPiS3_)
        /*0068*/ 	.word	0x0000000f


	//----- nvinfo : EIATTR_FRAME_SIZE
	.align		4
.L_17:
        /*006c*/ 	.byte	0x04, 0x11
        /*006e*/ 	.short	(.L_19 - .L_18)
	.align		4
.L_18:
        /*0070*/ 	.word	index@(_Z17points_nms_kerneliiifPKfPKiPiS3_)
        /*0074*/ 	.word	0x00000000


	//----- nvinfo : EIATTR_REGCOUNT
	.align		4
.L_19:
        /*0078*/ 	.byte	0x04, 0x2f
        /*007a*/ 	.short	(.L_21 - .L_20)
	.align		4
.L_20:
        /*007c*/ 	.word	index@(_Z17points_nms_sampleiiiPiS_)
        /*0080*/ 	.word	0x0000001e


	//----- nvinfo : EIATTR_FRAME_SIZE
	.align		4
.L_21:
        /*0084*/ 	.byte	0x04, 0x11
        /*0086*/ 	.short	(.L_23 - .L_22)
	.align		4
.L_22:
        /*0088*/ 	.word	index@(_Z17points_nms_sampleiiiPiS_)
        /*008c*/ 	.word	0x00000000


	//----- nvinfo : EIATTR_MIN_STACK_SIZE
	.align		4
.L_23:
        /*0090*/ 	.byte	0x04, 0x12
        /*0092*/ 	.short	(.L_25 - .L_24)
	.align		4
.L_24:
        /*0094*/ 	.word	index@(_Z17points_nms_sampleiiiPiS_)
        /*0098*/ 	.word	0x00000000


	//----- nvinfo : EIATTR_MIN_STACK_SIZE
	.align		4
.L_25:
        /*009c*/ 	.byte	0x04, 0x12
        /*009e*/ 	.short	(.L_27 - .L_26)
	.align		4
.L_26:
        /*00a0*/ 	.word	index@(_Z17points_nms_kerneliiifPKfPKiPiS3_)
        /*00a4*/ 	.word	0x00000000


	//----- nvinfo : EIATTR_MIN_STACK_SIZE
	.align		4
.L_27:
        /*00a8*/ 	.byte	0x04, 0x12
        /*00aa*/ 	.short	(.L_29 - .L_28)
	.align		4
.L_28:
        /*00ac*/ 	.word	index@(_Z23points_nms_block_kerneliiifPKiPyPi)
        /*00b0*/ 	.word	0x00000000


	//----- nvinfo : EIATTR_MIN_STACK_SIZE
	.align		4
.L_29:
        /*00b4*/ 	.byte	0x04, 0x12
        /*00b6*/ 	.short	(.L_31 - .L_30)
	.align		4
.L_30:
        /*00b8*/ 	.word	index@(_Z17points_iou_kerneliiPKiPf)
        /*00bc*/ 	.word	0x00000000


	//----- nvinfo : EIATTR_MIN_STACK_SIZE
	.align		4
.L_31:
        /*00c0*/ 	.byte	0x04, 0x12
        /*00c2*/ 	.short	(.L_33 - .L_32)
	.align		4
.L_32:
        /*00c4*/ 	.word	index@(_Z19points_inside_boxesiiPKfS0_Pi)
        /*00c8*/ 	.word	0x00000000
.L_33:


//--------------------- .nv.compat                --------------------------
	.section	.nv.compat,"",@"SHT_CUDA_COMPAT_INFO"
	.align	4
        /*0000*/ 	.byte	0x02, 0x09, 0x00, 0x00, 0x02, 0x02, 0x01, 0x00, 0x02, 0x05, 0x05, 0x00, 0x03, 0x07, 0x01, 0x01
        /*0010*/ 	.byte	0x02, 0x03, 0x00, 0x00, 0x02, 0x06, 0x01, 0x00, 0x04, 0x0b, 0x08, 0x00, 0x01, 0x00, 0x00, 0x00
        /*0020*/ 	.byte	0x00, 0x00, 0x00, 0x00


//--------------------- .nv.info._Z17points_nms_sampleiiiPiS_ --------------------------
	.section	.nv.info._Z17points_nms_sampleiiiPiS_,"",@"SHT_CUDA_INFO"
	.sectionflags	@""
	.align	4


	//----- nvinfo : EIATTR_CUDA_API_VERSION
	.align		4
        /*0000*/ 	.byte	0x04, 0x37
        /*0002*/ 	.short	(.L_35 - .L_34)
.L_34:
        /*0004*/ 	.word	0x00000082


	//----- nvinfo : EIATTR_KPARAM_INFO
	.align		4
.L_35:
        /*0008*/ 	.byte	0x04, 0x17
        /*000a*/ 	.short	(.L_37 - .L_36)
.L_36:
        /*000c*/ 	.word	0x00000000
        /*0010*/ 	.short	0x0004
        /*0012*/ 	.short	0x0018
        /*0014*/ 	.byte	0x00, 0xf5, 0x21, 0x00


	//----- nvinfo : EIATTR_KPARAM_INFO
	.align		4
.L_37:
        /*0018*/ 	.byte	0x04, 0x17
        /*001a*/ 	.short	(.L_39 - .L_38)
.L_38:
        /*001c*/ 	.word	0x00000000
        /*0020*/ 	.short	0x0003
        /*0022*/ 	.short	0x0010
        /*0024*/ 	.byte	0x00, 0xf5, 0x21, 0x00


	//----- nvinfo : EIATTR_KPARAM_INFO
	.align		4
.L_39:
        /*0028*/ 	.byte	0x04, 0x17
        /*002a*/ 	.short	(.L_41 - .L_40)
.L_40:
        /*002c*/ 	.word	0x00000000
        /*0030*/ 	.short	0x0002
        /*0032*/ 	.short	0x0008
        /*0034*/ 	.byte	0x00, 0xf0, 0x11, 0x00


	//----- nvinfo : EIATTR_KPARAM_INFO
	.align		4
.L_41:
        /*0038*/ 	.byte	0x04, 0x17
        /*003a*/ 	.short	(.L_43 - .L_42)
.L_42:
        /*003c*/ 	.word	0x00000000
        /*0040*/ 	.short	0x0001
        /*0042*/ 	.short	0x0004
        /*0044*/ 	.byte	0x00, 0xf0, 0x11, 0x00


	//----- nvinfo : EIATTR_KPARAM_INFO
	.align		4
.L_43:
        /*0048*/ 	.byte	0x04, 0x17
        /*004a*/ 	.short	(.L_45 - .L_44)
.L_44:
        /*004c*/ 	.word	0x00000000
        /*0050*/ 	.short	0x0000
        /*0052*/ 	.short	0x0000
        /*0054*/ 	.byte	0x00, 0xf0, 0x11, 0x00


	//----- nvinfo : EIATTR_SPARSE_MMA_MASK
	.align		4
.L_45:
        /*0058*/ 	.byte	0x03, 0x50
        /*005a*/ 	.short	0x0000


	//----- nvinfo : EIATTR_MAXREG_COUNT
	.align		4
        /*005c*/ 	.byte	0x03, 0x1b
        /*005e*/ 	.short	0x00ff


	//----- nvinfo : EIATTR_MERCURY_ISA_VERSION
	.align		4
        /*0060*/ 	.byte	0x03, 0x5f
        /*0062*/ 	.short	0x0101


	//----- nvinfo : EIATTR_INT_WARP_WIDE_INSTR_OFFSETS
	.align		4
        /*0064*/ 	.byte	0x04, 0x31
        /*0066*/ 	.short	(.L_47 - .L_46)


	//   ....[0]....
.L_46:
        /*0068*/ 	.word	0x000003b0


	//   ....[1]....
        /*006c*/ 	.word	0x00000400


	//   ....[2]....
        /*0070*/ 	.word	0x00000450


	//   ....[3]....
        /*0074*/ 	.word	0x00000490


	//   ....[4]....
        /*0078*/ 	.word	0x000004d0


	//   ....[5]....
        /*007c*/ 	.word	0x00000510


	//   ....[6]....
        /*0080*/ 	.word	0x00000550


	//   ....[7]....
        /*0084*/ 	.word	0x00000590


	//   ....[8]....
        /*0088*/ 	.word	0x00000620


	//   ....[9]....
        /*008c*/ 	.word	0x00000770


	//   ....[10]....
        /*0090*/ 	.word	0x00000820


	//   ....[11]....
        /*0094*/ 	.word	0x00000860


	//   ....[12]....
        /*0098*/ 	.word	0x000008a0


	//   ....[13]....
        /*009c*/ 	.word	0x000008e0


	//   ....[14]....
        /*00a0*/ 	.word	0x000009f0


	//   ....[15]....
        /*00a4*/ 	.word	0x00000aa0


	//   ....[16]....
        /*00a8*/ 	.word	0x00000ae0


	//   ....[17]....
        /*00ac*/ 	.word	0x00000bc0


	//   ....[18]....
        /*00b0*/ 	.word	0x00000c30


	//   ....[19]....
        /*00b4*/ 	.word	0x00000ec0


	//   ....[20]....
        /*00b8*/ 	.word	0x00000f30


	//   ....[21]....
        /*00bc*/ 	.word	0x00000f70


	//   ....[22]....
        /*00c0*/ 	.word	0x00000fb0


	//   ....[23]....
        /*00c4*/ 	.word	0x00000ff0


	//   ....[24]....
        /*00c8*/ 	.word	0x00001030


	//   ....[25]....
        /*00cc*/ 	.word	0x00001070


	//   ....[26]....
        /*00d0*/ 	.word	0x000010b0


	//   ....[27]....
        /*00d4*/ 	.word	0x00001100


	//   ....[28]....
        /*00d8*/ 	.word	0x00001230


	//   ....[29]....
        /*00dc*/ 	.word	0x000012e0


	//   ....[30]....
        /*00e0*/ 	.word	0x00001320


	//   ....[31]....
        /*00e4*/ 	.word	0x00001360


	//   ....[32]....
        /*00e8*/ 	.word	0x000013a0


	//   ....[33]....
        /*00ec*/ 	.word	0x000014b0


	//   ....[34]....
        /*00f0*/ 	.word	0x00001560


	//   ....[35]....
        /*00f4*/ 	.word	0x000015a0


	//   ....[36]....
        /*00f8*/ 	.word	0x00001680


	//   ....[37]....
        /*00fc*/ 	.word	0x000016f0


	//----- nvinfo : EIATTR_VRC_CTA_INIT_COUNT
	.align		4
.L_47:
        /*0100*/ 	.byte	0x02, 0x4a
	.zero		1
	.zero		1


	//----- nvinfo : EIATTR_EXIT_INSTR_OFFSETS
	.align		4
        /*0104*/ 	.byte	0x04, 0x1c
        /*0106*/ 	.short	(.L_49 - .L_48)


	//   ....[0]....
.L_48:
        /*0108*/ 	.word	0x00000040


	//   ....[1]....
        /*010c*/ 	.word	0x00000070


	//   ....[2]....
        /*0110*/ 	.word	0x00000150


	//   ....[3]....
        /*0114*/ 	.word	0x00000c90


	//   ....[4]....
        /*0118*/ 	.word	0x00001750


	//----- nvinfo : EIATTR_INDIRECT_BRANCH_TARGETS
	.align		4
.L_49:
        /*011c*/ 	.byte	0x04, 0x34
        /*011e*/ 	.short	(.L_51 - .L_50)


	//   ....[0]....
.L_50:
        /*0120*/ 	.word	.L_x_123@srel
        /*0124*/ 	.short	0x0
        /*0126*/ 	.short	0x0
        /*0128*/ 	.word	0x3
        /*012c*/ 	.word	.L_x_124@srel
        /*0130*/ 	.word	.L_x_125@srel
        /*0134*/ 	.word	.L_x_126@srel


	//----- nvinfo : EIATTR_CRS_STACK_SIZE
	.align		4
.L_51:
        /*0138*/ 	.byte	0x04, 0x1e
        /*013a*/ 	.short	(.L_53 - .L_52)
.L_52:
        /*013c*/ 	.word	0x00000000


	//----- nvinfo : EIATTR_CBANK_PARAM_SIZE
	.align		4
.L_53:
        /*0140*/ 	.byte	0x03, 0x19
        /*0142*/ 	.short	0x0020


	//----- nvinfo : EIATTR_PARAM_CBANK
	.align		4
        /*0144*/ 	.byte	0x04, 0x0a
        /*0146*/ 	.short	(.L_55 - .L_54)
	.align		4
.L_54:
        /*0148*/ 	.word	index@(.nv.constant0._Z17points_nms_sampleiiiPiS_)
        /*014c*/ 	.short	0x0380
        /*014e*/ 	.short	0x0020


	//----- nvinfo : EIATTR_SW_WAR
	.align		4
.L_55:
        /*0150*/ 	.byte	0x04, 0x36
        /*0152*/ 	.short	(.L_57 - .L_56)
.L_56:
        /*0154*/ 	.word	0x00000008
.L_57:


//--------------------- .nv.info._Z17points_nms_kerneliiifPKfPKiPiS3_ --------------------------
	.section	.nv.info._Z17points_nms_kerneliiifPKfPKiPiS3_,"",@"SHT_CUDA_INFO"
	.sectionflags	@""
	.align	4


	//----- nvinfo : EIATTR_CUDA_API_VERSION
	.align		4
        /*0000*/ 	.byte	0x04, 0x37
        /*0002*/ 	.short	(.L_59 - .L_58)
.L_58:
        /*0004*/ 	.word	0x00000082


	//----- nvinfo : EIATTR_KPARAM_INFO
	.align		4
.L_59:
        /*0008*/ 	.byte	0x04, 0x17
        /*000a*/ 	.short	(.L_61 - .L_60)
.L_60:
        /*000c*/ 	.word	0x00000000
        /*0010*/ 	.short	0x0007
        /*0012*/ 	.short	0x0028
        /*0014*/ 	.byte	0x00, 0xf5, 0x21, 0x00


	//----- nvinfo : EIATTR_KPARAM_INFO
	.align		4
.L_61:
        /*0018*/ 	.byte	0x04, 0x17
        /*001a*/ 	.short	(.L_63 - .L_62)
.L_62:
        /*001c*/ 	.word	0x00000000
        /*0020*/ 	.short	0x0006
        /*0022*/ 	.short	0x0020
        /*0024*/ 	.byte	0x00, 0xf5, 0x21, 0x00


	//----- nvinfo : EIATTR_KPARAM_INFO
	.align		4
.L_63:
        /*0028*/ 	.byte	0x04, 0x17
        /*002a*/ 	.short	(.L_65 - .L_64)
.L_64:
        /*002c*/ 	.word	0x00000000
        /*0030*/ 	.short	0x0005
        /*0032*/ 	.short	0x0018
        /*0034*/ 	.byte	0x00, 0xf5, 0x21, 0x00


	//----- nvinfo : EIATTR_KPARAM_INFO
	.align		4
.L_65:
        /*0038*/ 	.byte	0x04, 0x17
        /*003a*/ 	.short	(.L_67 - .L_66)
.L_66:
        /*003c*/ 	.word	0x00000000
        /*0040*/ 	.short	0x0004
        /*0042*/ 	.short	0x0010
        /*0044*/ 	.byte	0x00, 0xf5, 0x21, 0x00


	//----- nvinfo : EIATTR_KPARAM_INFO
	.align		4
.L_67:
        /*0048*/ 	.byte	0x04, 0x17
        /*004a*/ 	.short	(.L_69 - .L_68)
.L_68:
        /*004c*/ 	.word	0x00000000
        /*0050*/ 	.short	0x0003
        /*0052*/ 	.short	0x000c
        /*0054*/ 	.byte	0x00, 0xf0, 0x11, 0x00


	//----- nvinfo : EIATTR_KPARAM_INFO
	.align		4
.L_69:
        /*0058*/ 	.byte	0x04, 0x17
        /*005a*/ 	.short	(.L_71 - .L_70)
.L_70:
        /*005c*/ 	.word	0x00000000
        /*0060*/ 	.short	0x0002
        /*0062*/ 	.short	0x0008
        /*0064*/ 	.byte	0x00, 0xf0, 0x11, 0x00


	//----- nvinfo : EIATTR_KPARAM_INFO
	.align		4
.L_71:
        /*0068*/ 	.byte	0x04, 0x17
        /*006a*/ 	.short	(.L_73 - .L_72)
.L_72:
        /*006c*/ 	.word	0x00000000
        /*0070*/ 	.short	0x0001
        /*0072*/ 	.short	0x0004
        /*0074*/ 	.byte	0x00, 0xf0, 0x11, 0x00


	//----- nvinfo : EIATTR_KPARAM_INFO
	.align		4
.L_73:
        /*0078*/ 	.byte	0x04, 0x17
        /*007a*/ 	.short	(.L_75 - .L_74)
.L_74:
        /*007c*/ 	.word	0x00000000
        /*0080*/ 	.short	0x0000
        /*0082*/ 	.short	0x0000
        /*0084*/ 	.byte	0x00, 0xf0, 0x11, 0x00


	//----- nvinfo : EIATTR_SPARSE_MMA_MASK
	.align		4
.L_75:
        /*0088*/ 	.byte	0x03, 0x50
        /*008a*/ 	.short	0x0000


	//----- nvinfo : EIATTR_MAXREG_COUNT
	.align		4
        /*008c*/ 	.byte	0x03, 0x1b
        /*008e*/ 	.short	0x00ff


	//----- nvinfo : EIATTR_MERCURY_ISA_VERSION
	.align		4
        /*0090*/ 	.byte	0x03, 0x5f
        /*0092*/ 	.short	0x0101


	//----- nvinfo : EIATTR_VRC_CTA_INIT_COUNT
	.align		4
        /*0094*/ 	.byte	0x02, 0x4a
	.zero		1
	.zero		1


	//----- nvinfo : EIATTR_EXIT_INSTR_OFFSETS
	.align		4
        /*0098*/ 	.byte	0x04, 0x1c
        /*009a*/ 	.short	(.L_77 - .L_76)


	//   ....[0]....
.L_76:
        /*009c*/ 	.word	0x00000040


	//   ....[1]....
        /*00a0*/ 	.word	0x000004d0


	//   ....[2]....
        /*00a4*/ 	.word	0x000006f0


	//   ....[3]....
        /*00a8*/ 	.word	0x00000ab0


	//----- nvinfo : EIATTR_CRS_STACK_SIZE
	.align		4
.L_77:
        /*00ac*/ 	.byte	0x04, 0x1e
        /*00ae*/ 	.short	(.L_79 - .L_78)
.L_78:
        /*00b0*/ 	.word	0x00000000


	//----- nvinfo : EIATTR_CBANK_PARAM_SIZE
	.align		4
.L_79:
        /*00b4*/ 	.byte	0x03, 0x19
        /*00b6*/ 	.short	0x0030


	//----- nvinfo : EIATTR_PARAM_CBANK
	.align		4
        /*00b8*/ 	.byte	0x04, 0x0a
        /*00ba*/ 	.short	(.L_81 - .L_80)
	.align		4
.L_80:
        /*00bc*/ 	.word	index@(.nv.constant0._Z17points_nms_kerneliiifPKfPKiPiS3_)
        /*00c0*/ 	.short	0x0380
        /*00c2*/ 	.short	0x0030


	//----- nvinfo : EIATTR_SW_WAR
	.align		4
.L_81:
        /*00c4*/ 	.byte	0x04, 0x36
        /*00c6*/ 	.short	(.L_83 - .L_82)
.L_82:
        /*00c8*/ 	.word	0x00000008
.L_83:


//--------------------- .nv.info._Z23points_nms_block_kerneliiifPKiPyPi --------------------------
	.section	.nv.info._Z23points_nms_block_kerneliiifPKiPyPi,"",@"SHT_CUDA_INFO"
	.sectionflags	@""
	.align	4


	//----- nvinfo : EIATTR_CUDA_API_VERSION
	.align		4
        /*0000*/ 	.byte	0x04, 0x37
        /*0002*/ 	.short	(.L_85 - .L_84)
.L_84:
        /*0004*/ 	.word	0x00000082


	//----- nvinfo : EIATTR_KPARAM_INFO
	.align		4
.L_85:
        /*0008*/ 	.byte	0x04, 0x17
        /*000a*/ 	.short	(.L_87 - .L_86)
.L_86:
        /*000c*/ 	.word	0x00000000
        /*0010*/ 	.short	0x0006
        /*0012*/ 	.short	0x0020
        /*0014*/ 	.byte	0x00, 0xf5, 0x21, 0x00


	//----- nvinfo : EIATTR_KPARAM_INFO
	.align		4
.L_87:
        /*0018*/ 	.byte	0x04, 0x17
        /*001a*/ 	.short	(.L_89 - .L_88)
.L_88:
        /*001c*/ 	.word	0x00000000
        /*0020*/ 	.short	0x0005
        /*0022*/ 	.short	0x0018
        /*0024*/ 	.byte	0x00, 0xf5, 0x21, 0x00


	//----- nvinfo : EIATTR_KPARAM_INFO
	.align		4
.L_89:
        /*0028*/ 	.byte	0x04, 0x17
        /*002a*/ 	.short	(.L_91 - .L_90)
.L_90:
        /*002c*/ 	.word	0x00000000
        /*0030*/ 	.short	0x0004
        /*0032*/ 	.short	0x0010
        /*0034*/ 	.byte	0x00, 0xf5, 0x21, 0x00


	//----- nvinfo : EIATTR_KPARAM_INFO
	.align		4
.L_91:
        /*0038*/ 	.byte	0x04, 0x17
        /*003a*/ 	.short	(.L_93 - .L_92)
.L_92:
        /*003c*/ 	.word	0x00000000
        /*0040*/ 	.short	0x0003
        /*0042*/ 	.short	0x000c
        /*0044*/ 	.byte	0x00, 0xf0, 0x11, 0x00


	//----- nvinfo : EIATTR_KPARAM_INFO
	.align		4
.L_93:
        /*0048*/ 	.byte	0x04, 0x17
        /*004a*/ 	.short	(.L_95 - .L_94)
.L_94:
        /*004c*/ 	.word	0x00000000
        /*0050*/ 	.short	0x0002
        /*0052*/ 	.short	0x0008
        /*0054*/ 	.byte	0x00, 0xf0, 0x11, 0x00


	//----- nvinfo : EIATTR_KPARAM_INFO
	.align		4
.L_95:
        /*0058*/ 	.byte	0x04, 0x17
        /*005a*/ 	.short	(.L_97 - .L_96)
.L_96:
        /*005c*/ 	.word	0x00000000
        /*0060*/ 	.short	0x0001
        /*0062*/ 	.short	0x0004
        /*0064*/ 	.byte	0x00, 0xf0, 0x11, 0x00


	//----- nvinfo : EIATTR_KPARAM_INFO
	.align		4
.L_97:
        /*0068*/ 	.byte	0x04, 0x17
        /*006a*/ 	.short	(.L_99 - .L_98)
.L_98:
        /*006c*/ 	.word	0x00000000
        /*0070*/ 	.short	0x0000
        /*0072*/ 	.short	0x0000
        /*0074*/ 	.byte	0x00, 0xf0, 0x11, 0x00


	//----- nvinfo : EIATTR_SPARSE_MMA_MASK
	.align		4
.L_99:
        /*0078*/ 	.byte	0x03, 0x50
        /*007a*/ 	.short	0x0000


	//----- nvinfo : EIATTR_MAXREG_COUNT
	.align		4
        /*007c*/ 	.byte	0x03, 0x1b
        /*007e*/ 	.short	0x00ff


	//----- nvinfo : EIATTR_MERCURY_ISA_VERSION
	.align		4
        /*0080*/ 	.byte	0x03, 0x5f
        /*0082*/ 	.short	0x0101


	//----- nvinfo : EIATTR_VRC_CTA_INIT_COUNT
	.align		4
        /*0084*/ 	.byte	0x02, 0x4a
	.zero		1
	.zero		1


	//----- nvinfo : EIATTR_EXIT_INSTR_OFFSETS
	.align		4
        /*0088*/ 	.byte	0x04, 0x1c
        /*008a*/ 	.short	(.L_101 - .L_100)


	//   ....[0]....
.L_100:
        /*008c*/ 	.word	0x00000070


	//   ....[1]....
        /*0090*/ 	.word	0x00003320


	//----- nvinfo : EIATTR_CRS_STACK_SIZE
	.align		4
.L_101:
        /*0094*/ 	.byte	0x04, 0x1e
        /*0096*/ 	.short	(.L_103 - .L_102)
.L_102:
        /*0098*/ 	.word	0x00000000


	//----- nvinfo : EIATTR_CBANK_PARAM_SIZE
	.align		4
.L_103:
        /*009c*/ 	.byte	0x03, 0x19
        /*009e*/ 	.short	0x0028


	//----- nvinfo : EIATTR_PARAM_CBANK
	.align		4
        /*00a0*/ 	.byte	0x04, 0x0a
        /*00a2*/ 	.short	(.L_105 - .L_104)
	.align		4
.L_104:
        /*00a4*/ 	.word	index@(.nv.constant0._Z23points_nms_block_kerneliiifPKiPyPi)
        /*00a8*/ 	.short	0x0380
        /*00aa*/ 	.short	0x0028


	//----- nvinfo : EIATTR_SW_WAR
	.align		4
.L_105:
        /*00ac*/ 	.byte	0x04, 0x36
        /*00ae*/ 	.short	(.L_107 - .L_106)
.L_106:
        /*00b0*/ 	.word	0x00000008
.L_107:


//--------------------- .nv.info._Z17points_iou_kerneliiPKiPf --------------------------
	.section	.nv.info._Z17points_iou_kerneliiPKiPf,"",@"SHT_CUDA_INFO"
	.sectionflags	@""
	.align	4


	//----- nvinfo : EIATTR_CUDA_API_VERSION
	.align		4
        /*0000*/ 	.byte	0x04, 0x37
        /*0002*/ 	.short	(.L_109 - .L_108)
.L_108:
        /*0004*/ 	.word	0x00000082


	//----- nvinfo : EIATTR_KPARAM_INFO
	.align		4
.L_109:
        /*0008*/ 	.byte	0x04, 0x17
        /*000a*/ 	.short	(.L_111 - .L_110)
.L_110:
        /*000c*/ 	.word	0x00000000
        /*0010*/ 	.short	0x0003
        /*0012*/ 	.short	0x0010
        /*0014*/ 	.byte	0x00, 0xf5, 0x21, 0x00


	//----- nvinfo : EIATTR_KPARAM_INFO
	.align		4
.L_111:
        /*0018*/ 	.byte	0x04, 0x17
        /*001a*/ 	.short	(.L_113 - .L_112)
.L_112:
        /*001c*/ 	.word	0x00000000
        /*0020*/ 	.short	0x0002
        /*0022*/ 	.short	0x0008
        /*0024*/ 	.byte	0x00, 0xf5, 0x21, 0x00


	//----- nvinfo : EIATTR_KPARAM_INFO
	.align		4
.L_113:
        /*0028*/ 	.byte	0x04, 0x17
        /*002a*/ 	.short	(.L_115 - .L_114)
.L_114:
        /*002c*/ 	.word	0x00000000
        /*0030*/ 	.short	0x0001
        /*0032*/ 	.short	0x0004
        /*0034*/ 	.byte	0x00, 0xf0, 0x11, 0x00


	//----- nvinfo : EIATTR_KPARAM_INFO
	.align		4
.L_115:
        /*0038*/ 	.byte	0x04, 0x17
        /*003a*/ 	.short	(.L_117 - .L_116)
.L_116:
        /*003c*/ 	.word	0x00000000
        /*0040*/ 	.short	0x0000
        /*0042*/ 	.short	0x0000
        /*0044*/ 	.byte	0x00, 0xf0, 0x11, 0x00


	//----- nvinfo : EIATTR_SPARSE_MMA_MASK
	.align		4
.L_117:
        /*0048*/ 	.byte	0x03, 0x50
        /*004a*/ 	.short	0x0000


	//----- nvinfo : EIATTR_MAXREG_COUNT
	.align		4
        /*004c*/ 	.byte	0x03, 0x1b
        /*004e*/ 	.short	0x00ff


	//----- nvinfo : EIATTR_NUM_BARRIERS
	.align		4
        /*0050*/ 	.byte	0x02, 0x4c
        /*0052*/ 	.byte	0x01
	.zero		1


	//----- nvinfo : EIATTR_MERCURY_ISA_VERSION
	.align		4
        /*0054*/ 	.byte	0x03, 0x5f
        /*0056*/ 	.short	0x0101


	//----- nvinfo : EIATTR_VRC_CTA_INIT_COUNT
	.align		4
        /*0058*/ 	.byte	0x02, 0x4a
	.zero		1
	.zero		1


	//----- nvinfo : EIATTR_EXIT_INSTR_OFFSETS
	.align		4
        /*005c*/ 	.byte	0x04, 0x1c
        /*005e*/ 	.short	(.L_119 - .L_118)


	//   ....[0]....
.L_118:
        /*0060*/ 	.word	0x00000040


	//   ....[1]....
        /*0064*/ 	.word	0x000008d0


	//----- nvinfo : EIATTR_CRS_STACK_SIZE
	.align		4
.L_119:
        /*0068*/ 	.byte	0x04, 0x1e
        /*006a*/ 	.short	(.L_121 - .L_120)
.L_120:
        /*006c*/ 	.word	0x00000000


	//----- nvinfo : EIATTR_CBANK_PARAM_SIZE
	.align		4
.L_121:
        /*0070*/ 	.byte	0x03, 0x19
        /*0072*/ 	.short	0x0018


	//----- nvinfo : EIATTR_PARAM_CBANK
	.align		4
        /*0074*/ 	.byte	0x04, 0x0a
        /*0076*/ 	.short	(.L_123 - .L_122)
	.align		4
.L_122:
        /*0078*/ 	.word	index@(.nv.constant0._Z17points_iou_kerneliiPKiPf)
        /*007c*/ 	.short	0x0380
        /*007e*/ 	.short	0x0018


	//----- nvinfo : EIATTR_SW_WAR
	.align		4
.L_123:
        /*0080*/ 	.byte	0x04, 0x36
        /*0082*/ 	.short	(.L_125 - .L_124)
.L_124:
        /*0084*/ 	.word	0x00000008
.L_125:


//--------------------- .nv.info._Z19points_inside_boxesiiPKfS0_Pi --------------------------
	.section	.nv.info._Z19points_inside_boxesiiPKfS0_Pi,"",@"SHT_CUDA_INFO"
	.sectionflags	@""
	.align	4


	//----- nvinfo : EIATTR_CUDA_API_VERSION
	.align		4
        /*0000*/ 	.byte	0x04, 0x37
        /*0002*/ 	.short	(.L_127 - .L_126)
.L_126:
        /*0004*/ 	.word	0x00000082


	//----- nvinfo : EIATTR_KPARAM_INFO
	.align		4
.L_127:
        /*0008*/ 	.byte	0x04, 0x17
        /*000a*/ 	.short	(.L_129 - .L_128)
.L_128:
        /*000c*/ 	.word	0x00000000
        /*0010*/ 	.short	0x0004
        /*0012*/ 	.short	0x0018
        /*0014*/ 	.byte	0x00, 0xf5, 0x21, 0x00


	//----- nvinfo : EIATTR_KPARAM_INFO
	.align		4
.L_129:
        /*0018*/ 	.byte	0x04, 0x17
        /*001a*/ 	.short	(.L_131 - .L_130)
.L_130:
        /*001c*/ 	.word	0x00000000
        /*0020*/ 	.short	0x0003
        /*0022*/ 	.short	0x0010
        /*0024*/ 	.byte	0x00, 0xf5, 0x21, 0x00


	//----- nvinfo : EIATTR_KPARAM_INFO
	.align		4
.L_131:
        /*0028*/ 	.byte	0x04, 0x17
        /*002a*/ 	.short	(.L_133 - .L_132)
.L_132:
        /*002c*/ 	.word	0x00000000
        /*0030*/ 	.short	0x0002
        /*0032*/ 	.short	0x0008
        /*0034*/ 	.byte	0x00, 0xf5, 0x21, 0x00


	//----- nvinfo : EIATTR_KPARAM_INFO
	.align		4
.L_133:
        /*0038*/ 	.byte	0x04, 0x17
        /*003a*/ 	.short	(.L_135 - .L_134)
.L_134:
        /*003c*/ 	.word	0x00000000
        /*0040*/ 	.short	0x0001
        /*0042*/ 	.short	0x0004
        /*0044*/ 	.byte	0x00, 0xf0, 0x11, 0x00


	//----- nvinfo : EIATTR_KPARAM_INFO
	.align		4
.L_135:
        /*0048*/ 	.byte	0x04, 0x17
        /*004a*/ 	.short	(.L_137 - .L_136)
.L_136:
        /*004c*/ 	.word	0x00000000
        /*0050*/ 	.short	0x0000
        /*0052*/ 	.short	0x0000
        /*0054*/ 	.byte	0x00, 0xf0, 0x11, 0x00


	//----- nvinfo : EIATTR_SPARSE_MMA_MASK
	.align		4
.L_137:
        /*0058*/ 	.byte	0x03, 0x50
        /*005a*/ 	.short	0x0000


	//----- nvinfo : EIATTR_MAXREG_COUNT
	.align		4
        /*005c*/ 	.byte	0x03, 0x1b
        /*005e*/ 	.short	0x00ff


	//----- nvinfo : EIATTR_MERCURY_ISA_VERSION
	.align		4
        /*0060*/ 	.byte	0x03, 0x5f
        /*0062*/ 	.short	0x0101


	//----- nvinfo : EIATTR_VRC_CTA_INIT_COUNT
	.align		4
        /*0064*/ 	.byte	0x02, 0x4a
	.zero		1
	.zero		1


	//----- nvinfo : EIATTR_EXIT_INSTR_OFFSETS
	.align		4
        /*0068*/ 	.byte	0x04, 0x1c
        /*006a*/ 	.short	(.L_139 - .L_138)


	//   ....[0]....
.L_138:
        /*006c*/ 	.word	0x00000040


	//   ....[1]....
        /*0070*/ 	.word	0x00000df0


	//----- nvinfo : EIATTR_CRS_STACK_SIZE
	.align		4
.L_139:
        /*0074*/ 	.byte	0x04, 0x1e
        /*0076*/ 	.short	(.L_141 - .L_140)
.L_140:
        /*0078*/ 	.word	0x00000000


	//----- nvinfo : EIATTR_CBANK_PARAM_SIZE
	.align		4
.L_141:
        /*007c*/ 	.byte	0x03, 0x19
        /*007e*/ 	.short	0x0020


	//----- nvinfo : EIATTR_PARAM_CBANK
	.align		4
        /*0080*/ 	.byte	0x04, 0x0a
        /*0082*/ 	.short	(.L_143 - .L_142)
	.align		4
.L_142:
        /*0084*/ 	.word	index@(.nv.constant0._Z19points_inside_boxesiiPKfS0_Pi)
        /*0088*/ 	.short	0x0380
        /*008a*/ 	.short	0x0020


	//----- nvinfo : EIATTR_SW_WAR
	.align		4
.L_143:
        /*008c*/ 	.byte	0x04, 0x36
        /*008e*/ 	.short	(.L_145 - .L_144)
.L_144:
        /*0090*/ 	.word	0x00000008
.L_145:


//--------------------- .nv.callgraph             --------------------------
	.section	.nv.callgraph,"",@"SHT_CUDA_CALLGRAPH"
	.align	4
	.sectionentsize	8
	.align		4
        /*0000*/ 	.word	0x00000000
	.align		4
        /*0004*/ 	.word	0xffffffff
	.align		4
        /*0008*/ 	.word	0x00000000
	.align		4
        /*000c*/ 	.word	0xfffffffe
	.align		4
        /*0010*/ 	.word	0x00000000
	.align		4
        /*0014*/ 	.word	0xfffffffd
	.align		4
        /*0018*/ 	.word	0x00000000
	.align		4
        /*001c*/ 	.word	0xfffffffc


//--------------------- .nv.constant2._Z17points_nms_sampleiiiPiS_ --------------------------
	.section	.nv.constant2._Z17points_nms_sampleiiiPiS_,"a",@progbits
	.sectionflags	@""
	.align	4
.nv.constant2._Z17points_nms_sampleiiiPiS_:
        /*0000*/ 	.byte	0xa0, 0x0c, 0x00, 0x00, 0x60, 0x01, 0x00, 0x00, 0x40, 0x01, 0x00, 0x00


//--------------------- .text._Z17points_nms_sampleiiiPiS_ --------------------------
	.section	.text._Z17points_nms_sampleiiiPiS_,"ax",@progbits
	.align	128
        .global         _Z17points_nms_sampleiiiPiS_
        .type           _Z17points_nms_sampleiiiPiS_,@function
        .size           _Z17points_nms_sampleiiiPiS_,(.L_x_129 - _Z17points_nms_sampleiiiPiS_)
        .other          _Z17points_nms_sampleiiiPiS_,@"STO_CUDA_ENTRY STV_DEFAULT"
_Z17points_nms_sampleiiiPiS_:
.text._Z17points_nms_sampleiiiPiS_:
[----:B------:R-:W-:Y:S08]  /*0000*/  LDC R1, c[0x0][0x37c] ;  /* 0x0000df00ff017b82 */ /* 0x000ff00000000800 */
[----:B------:R-:W0:Y:S08]  /*0010*/  S2UR UR4, SR_CTAID.X ;  /* 0x00000000000479c3 */ /* 0x000e300000002500 */
[----:B------:R-:W0:Y:S02]  /*0020*/  LDC R2, c[0x0][0x380] ;  /* 0x0000e000ff027b82 */ /* 0x000e240000000800 */
[----:B0-----:R-:W-:-:S13]  /*0030*/  ISETP.LE.AND P0, PT, R2, UR4, PT ;  /* 0x0000000402007c0c */ /* 0x001fda000bf03270 */
[----:B------:R-:W-:Y:S05]  /*0040*/  @P0 EXIT ;  /* 0x000000000000094d */ /* 0x000fea0003800000 */
[----:B------:R-:W0:Y:S02]  /*0050*/  LDC R9, c[0x0][0x384] ;  /* 0x0000e100ff097b82 */ /* 0x000e240000000800 */
[----:B0-----:R-:W-:-:S13]  /*0060*/  ISETP.GE.AND P0, PT, R9, 0x1, PT ;  /* 0x000000010900780c */ /* 0x001fda0003f06270 */
[----:B------:R-:W-:Y:S05]  /*0070*/  @!P0 EXIT ;  /* 0x000000000000894d */ /* 0x000fea0003800000 */
[----:B------:R-:W0:Y:S01]  /*0080*/  LDC R6, c[0x0][0x388] ;  /* 0x0000e200ff067b82 */ /* 0x000e220000000800 */
[----:B------:R-:W-:Y:S01]  /*0090*/  IMAD.MOV.U32 R3, RZ, RZ, -0x1 ;  /* 0xffffffffff037424 */ /* 0x000fe200078e00ff */
[----:B------:R-:W1:Y:S01]  /*00a0*/  LDCU UR7, c[0x0][0x360] ;  /* 0x00006c00ff0777ac */ /* 0x000e620008000800 */
[----:B------:R-:W2:Y:S01]  /*00b0*/  LDCU UR10, c[0x0][0x370] ;  /* 0x00006e00ff0a77ac */ /* 0x000ea20008000800 */
[----:B------:R-:W3:Y:S02]  /*00c0*/  LDCU.64 UR8, c[0x0][0x358] ;  /* 0x00006b00ff0877ac */ /* 0x000ee40008000a00 */
[----:B0-----:R-:W-:Y:S02]  /*00d0*/  VIADDMNMX.U32 R0, R6, R3, 0x2, PT ;  /* 0x0000000206007446 */ /* 0x001fe40003800003 */
[----:B------:R-:W0:Y:S03]  /*00e0*/  S2R R3, SR_TID.X ;  /* 0x0000000000037919 */ /* 0x000e260000002100 */
[----:B------:R-:W-:-:S02]  /*00f0*/  IMAD.SHL.U32 R7, R0, 0x4, RZ ;  /* 0x0000000400077824 */ /* 0x000fc400078e00ff */
[----:B------:R-:W-:Y:S02]  /*0100*/  IMAD R0, R2, R9, RZ ;  /* 0x0000000902007224 */ /* 0x000fe400078e02ff */
[----:B------:R-:W4:Y:S02]  /*0110*/  LDC R4, c[0x2][R7] ;  /* 0x0080000007047b82 */ /* 0x000f240000000800 */
[----:B----4-:R-:W-:-:S04]  /*0120*/  SHF.R.S32.HI R5, RZ, 0x1f, R4 ;  /* 0x0000001fff057819 */ /* 0x010fc80000011404 */
.L_x_123:
[----:B0123--:R-:W-:Y:S05]  /*0130*/  BRX R4 -0x140                                                           (*"BRANCH_TARGETS .L_x_124,.L_x_125,.L_x_126"*) ;  /* 0xfffffffc04b07949 */ /* 0x00ffea000383ffff */
.L_x_126:
[----:B------:R-:W-:-:S13]  /*0140*/  ISETP.NE.AND P0, PT, R6, RZ, PT ;  /* 0x000000ff0600720c */ /* 0x000fda0003f05270 */
[----:B------:R-:W-:Y:S05]  /*0150*/  @P0 EXIT ;  /* 0x000000000000094d */ /* 0x000fea0003800000 */
.L_x_125:
[C---:B------:R-:W-:Y:S02]  /*0160*/  LOP3.LUT R2, R9.reuse, 0x7ffffff8, RZ, 0xc0, !PT ;  /* 0x7ffffff809027812 */ /* 0x040fe400078ec0ff */
[C---:B------:R-:W-:Y:S02]  /*0170*/  LOP3.LUT R4, R9.reuse, 0x7, RZ, 0xc0, !PT ;  /* 0x0000000709047812 */ /* 0x040fe400078ec0ff */
[----:B------:R-:W-:Y:S01]  /*0180*/  LOP3.LUT R5, R9, 0x3, RZ, 0xc0, !PT ;  /* 0x0000000309057812 */ /* 0x000fe200078ec0ff */
[----:B------:R-:W-:-:S07]  /*0190*/  IMAD.MOV R6, RZ, RZ, -R2 ;  /* 0x000000ffff067224 */ /* 0x000fce00078e0a02 */
.L_x_8:
[----:B0-----:R-:W0:Y:S01]  /*01a0*/  LDC.64 R8, c[0x0][0x380] ;  /* 0x0000e000ff087b82 */ /* 0x001e220000000a00 */
[----:B------:R-:W-:Y:S01]  /*01b0*/  UMOV UR5, UR4 ;  /* 0x0000000400057c82 */ /* 0x000fe20008000000 */
[----:B------:R-:W-:Y:S01]  /*01c0*/  BSSY.RECONVERGENT B0, `(.L_x_0) ;  /* 0x00000ab000007945 */ /* 0x000fe20003800200 */
[----:B0-----:R-:W-:Y:S01]  /*01d0*/  ISETP.GE.U32.AND P1, PT, R3, R8, PT ;  /* 0x000000080300720c */ /* 0x001fe20003f26070 */
[----:B------:R-:W-:Y:S01]  /*01e0*/  IMAD R7, R9, UR4, RZ ;  /* 0x0000000409077c24 */ /* 0x000fe2000f8e02ff */
[----:B------:R-:W-:-:S06]  /*01f0*/  UIADD3 UR4, UPT, UPT, UR10, UR4, URZ ;  /* 0x000000040a047290 */ /* 0x000fcc000fffe0ff */
[----:B------:R-:W-:-:S05]  /*0200*/  ISETP.LE.AND P0, PT, R8, UR4, PT ;  /* 0x0000000408007c0c */ /* 0x000fca000bf03270 */
[----:B-12---:R-:W-:Y:S08]  /*0210*/  @P1 BRA `(.L_x_1) ;  /* 0x0000000800941947 */ /* 0x006ff00003800000 */
[----:B------:R-:W-:Y:S01]  /*0220*/  IMAD R8, R0, UR5, RZ ;  /* 0x0000000500087c24 */ /* 0x000fe2000f8e02ff */
[----:B------:R-:W-:Y:S01]  /*0230*/  SHF.R.S32.HI R10, RZ, 0x1f, R7 ;  /* 0x0000001fff0a7819 */ /* 0x000fe20000011407 */
[----:B------:R-:W-:-:S03]  /*0240*/  IMAD.MOV.U32 R9, RZ, RZ, R3 ;  /* 0x000000ffff097224 */ /* 0x000fc600078e0003 */
[----:B------:R-:W-:-:S07]  /*0250*/  SHF.R.S32.HI R11, RZ, 0x1f, R8 ;  /* 0x0000001fff0b7819 */ /* 0x000fce0000011408 */
.L_x_7:
[----:B0-2---:R-:W0:Y:S01]  /*0260*/  LDC.64 R12, c[0x0][0x380] ;  /* 0x0000e000ff0c7b82 */ /* 0x005e220000000a00 */
[----:B------:R-:W-:Y:S01]  /*0270*/  IMAD.MOV.U32 R18, RZ, RZ, RZ ;  /* 0x000000ffff127224 */ /* 0x000fe200078e00ff */
[----:B0-----:R-:W-:Y:S01]  /*0280*/  ISETP.GE.U32.AND P2, PT, R13, 0x8, PT ;  /* 0x000000080d00780c */ /* 0x001fe20003f46070 */
[C---:B------:R-:W-:Y:S02]  /*0290*/  IMAD R19, R9.reuse, R13, RZ ;  /* 0x0000000d09137224 */ /* 0x040fe400078e02ff */
[----:B------:R-:W-:-:S05]  /*02a0*/  VIADD R9, R9, UR7 ;  /* 0x0000000709097c36 */ /* 0x000fca0008000000 */
[----:B------:R-:W-:-:S05]  /*02b0*/  ISETP.GE.AND P1, PT, R9, R12, PT ;  /* 0x0000000c0900720c */ /* 0x000fca0003f26270 */
[----:B-1----:R-:W-:Y:S08]  /*02c0*/  @!P2 BRA `(.L_x_2) ;  /* 0x0000000000eca947 */ /* 0x002ff00003800000 */
[----:B------:R-:W0:Y:S01]  /*02d0*/  LDC.64 R16, c[0x0][0x398] ;  /* 0x0000e600ff107b82 */ /* 0x000e220000000a00 */
[----:B------:R-:W-:-:S07]  /*02e0*/  IADD3 R12, P3, PT, R8, R19, RZ ;  /* 0x00000013080c7210 */ /* 0x000fce0007f7e0ff */
[----:B------:R-:W1:Y:S01]  /*02f0*/  LDC.64 R14, c[0x0][0x390] ;  /* 0x0000e400ff0e7b82 */ /* 0x000e620000000a00 */
[----:B0-----:R-:W-:Y:S01]  /*0300*/  LEA R18, P2, R7, R16, 0x2 ;  /* 0x0000001007127211 */ /* 0x001fe200078410ff */
[----:B------:R-:W-:-:S03]  /*0310*/  IMAD.X R16, RZ, RZ, R11, P3 ;  /* 0x000000ffff107224 */ /* 0x000fc600018e060b */
[----:B------:R-:W-:Y:S02]  /*0320*/  IADD3 R18, P3, PT, R18, 0x10, RZ ;  /* 0x0000001012127810 */ /* 0x000fe40007f7e0ff */
[----:B------:R-:W-:Y:S02]  /*0330*/  LEA.HI.X R17, R7, R17, R10, 0x2, P2 ;  /* 0x0000001107117211 */ /* 0x000fe400010f140a */
[----:B-1----:R-:W-:-:S03]  /*0340*/  LEA R14, P4, R12, R14, 0x2 ;  /* 0x0000000e0c0e7211 */ /* 0x002fc600078810ff */
[----:B------:R-:W-:Y:S01]  /*0350*/  IMAD.X R21, RZ, RZ, R17, P3 ;  /* 0x000000ffff157224 */ /* 0x000fe200018e0611 */
[----:B------:R-:W-:Y:S02]  /*0360*/  IADD3 R14, P5, PT, R14, 0x10, RZ ;  /* 0x000000100e0e7810 */ /* 0x000fe40007fbe0ff */
[----:B------:R-:W-:Y:S01]  /*0370*/  LEA.HI.X R15, R12, R15, R16, 0x2, P4 ;  /* 0x0000000f0c0f7211 */ /* 0x000fe200020f1410 */
[----:B------:R-:W-:-:S04]  /*0380*/  IMAD.MOV.U32 R12, RZ, RZ, R6 ;  /* 0x000000ffff0c7224 */ /* 0x000fc800078e0006 */
[----:B------:R-:W-:-:S07]  /*0390*/  IMAD.X R15, RZ, RZ, R15, P5 ;  /* 0x000000ffff0f7224 */ /* 0x000fce00028e060f */
.L_x_3:
[----:B------:R-:W2:Y:S01]  /*03a0*/  LDG.E R16, desc[UR8][R14.64+-0x10] ;  /* 0xfffff0080e107981 */ /* 0x000ea2000c1e1900 */
[----:B------:R-:W-:Y:S02]  /*03b0*/  VOTEU.ANY UR6, UPT, PT ;  /* 0x0000000000067886 */ /* 0x000fe400038e0100 */
[----:B------:R-:W-:Y:S01]  /*03c0*/  UFLO.U32 UR6, UR6 ;  /* 0x00000006000672bd */ /* 0x000fe200080e0000 */
[----:B------:R-:W0:Y:S05]  /*03d0*/  S2R R17, SR_LANEID ;  /* 0x0000000000117919 */ /* 0x000e2a0000000000 */
[----:B0-----:R-:W-:Y:S01]  /*03e0*/  ISETP.EQ.U32.AND P2, PT, R17, UR6, PT ;  /* 0x0000000611007c0c */ /* 0x001fe2000bf42070 */
[----:B------:R-:W-:Y:S01]  /*03f0*/  IMAD.MOV.U32 R17, RZ, RZ, R21 ;  /* 0x000000ffff117224 */ /* 0x000fe200078e0015 */
[----:B--2---:R0:W1:Y:S02]  /*0400*/  REDUX.OR UR11, R16 ;  /* 0x00000000100b73c4 */ /* 0x0040640000004000 */
[----:B0-----:R-:W-:-:S02]  /*0410*/  IMAD.MOV.U32 R16, RZ, RZ, R18 ;  /* 0x000000ffff107224 */ /* 0x001fc400078e0012 */
[----:B-1----:R-:W-:-:S07]  /*0420*/  IMAD.U32 R23, RZ, RZ, UR11 ;  /* 0x0000000bff177e24 */ /* 0x002fce000f8e00ff */
[----:B------:R0:W-:Y:S04]  /*0430*/  @P2 REDG.E.OR.STRONG.GPU desc[UR8][R16.64+-0x10], R23 ;  /* 0xfffff0171000298e */ /* 0x0001e8000f12e108 */
[----:B------:R-:W2:Y:S02]  /*0440*/  LDG.E R18, desc[UR8][R14.64+-0xc] ;  /* 0xfffff4080e127981 */ /* 0x000ea4000c1e1900 */
[----:B--2---:R-:W1:Y:S02]  /*0450*/  REDUX.OR UR6, R18 ;  /* 0x00000000120673c4 */ /* 0x004e640000004000 */
[----:B-1----:R-:W-:-:S05]  /*0460*/  IMAD.U32 R25, RZ, RZ, UR6 ;  /* 0x00000006ff197e24 */ /* 0x002fca000f8e00ff */
[----:B------:R1:W-:Y:S04]  /*0470*/  @P2 REDG.E.OR.STRONG.GPU desc[UR8][R16.64+-0xc], R25 ;  /* 0xfffff4191000298e */ /* 0x0003e8000f12e108 */
[----:B------:R-:W2:Y:S02]  /*0480*/  LDG.E R20, desc[UR8][R14.64+-0x8] ;  /* 0xfffff8080e147981 */ /* 0x000ea4000c1e1900 */
[----:B--2---:R-:W2:Y:S02]  /*0490*/  REDUX.OR UR6, R20 ;  /* 0x00000000140673c4 */ /* 0x004ea40000004000 */
[----:B--2---:R-:W-:-:S05]  /*04a0*/  IMAD.U32 R27, RZ, RZ, UR6 ;  /* 0x00000006ff1b7e24 */ /* 0x004fca000f8e00ff */
[----:B------:R2:W-:Y:S04]  /*04b0*/  @P2 REDG.E.OR.STRONG.GPU desc[UR8][R16.64+-0x8], R27 ;  /* 0xfffff81b1000298e */ /* 0x0005e8000f12e108 */
[----:B------:R-:W3:Y:S02]  /*04c0*/  LDG.E R21, desc[UR8][R14.64+-0x4] ;  /* 0xfffffc080e157981 */ /* 0x000ee4000c1e1900 */
[----:B---3--:R-:W0:Y:S02]  /*04d0*/  REDUX.OR UR6, R21 ;  /* 0x00000000150673c4 */ /* 0x008e240000004000 */
[----:B0-----:R-:W-:-:S05]  /*04e0*/  IMAD.U32 R23, RZ, RZ, UR6 ;  /* 0x00000006ff177e24 */ /* 0x001fca000f8e00ff */
[----:B------:R0:W-:Y:S04]  /*04f0*/  @P2 REDG.E.OR.STRONG.GPU desc[UR8][R16.64+-0x4], R23 ;  /* 0xfffffc171000298e */ /* 0x0001e8000f12e108 */
[----:B------:R-:W3:Y:S02]  /*0500*/  LDG.E R18, desc[UR8][R14.64] ;  /* 0x000000080e127981 */ /* 0x000ee4000c1e1900 */
[----:B---3--:R-:W1:Y:S02]  /*0510*/  REDUX.OR UR6, R18 ;  /* 0x00000000120673c4 */ /* 0x008e640000004000 */
[----:B-1----:R-:W-:-:S05]  /*0520*/  IMAD.U32 R25, RZ, RZ, UR6 ;  /* 0x00000006ff197e24 */ /* 0x002fca000f8e00ff */
[----:B------:R1:W-:Y:S04]  /*0530*/  @P2 REDG.E.OR.STRONG.GPU desc[UR8][R16.64], R25 ;  /* 0x000000191000298e */ /* 0x0003e8000f12e108 */
[----:B------:R-:W3:Y:S02]  /*0540*/  LDG.E R20, desc[UR8][R14.64+0x4] ;  /* 0x000004080e147981 */ /* 0x000ee4000c1e1900 */
[----:B---3--:R-:W2:Y:S02]  /*0550*/  REDUX.OR UR6, R20 ;  /* 0x00000000140673c4 */ /* 0x008ea40000004000 */
[----:B--2---:R-:W-:-:S05]  /*0560*/  IMAD.U32 R27, RZ, RZ, UR6 ;  /* 0x00000006ff1b7e24 */ /* 0x004fca000f8e00ff */
[----:B------:R2:W-:Y:S04]  /*0570*/  @P2 REDG.E.OR.STRONG.GPU desc[UR8][R16.64+0x4], R27 ;  /* 0x0000041b1000298e */ /* 0x0005e8000f12e108 */
[----:B------:R-:W3:Y:S02]  /*0580*/  LDG.E R21, desc[UR8][R14.64+0x8] ;  /* 0x000008080e157981 */ /* 0x000ee4000c1e1900 */
[----:B---3--:R-:W0:Y:S02]  /*0590*/  REDUX.OR UR6, R21 ;  /* 0x00000000150673c4 */ /* 0x008e240000004000 */
[----:B0-----:R-:W-:-:S05]  /*05a0*/  IMAD.U32 R23, RZ, RZ, UR6 ;  /* 0x00000006ff177e24 */ /* 0x001fca000f8e00ff */
[----:B------:R2:W-:Y:S04]  /*05b0*/  @P2 REDG.E.OR.STRONG.GPU desc[UR8][R16.64+0x8], R23 ;  /* 0x000008171000298e */ /* 0x0005e8000f12e108 */
[----:B------:R0:W3:Y:S01]  /*05c0*/  LDG.E R22, desc[UR8][R14.64+0xc] ;  /* 0x00000c080e167981 */ /* 0x0000e2000c1e1900 */
[----:B------:R-:W-:Y:S01]  /*05d0*/  VIADD R12, R12, 0x8 ;  /* 0x000000080c0c7836 */ /* 0x000fe20000000000 */
[----:B------:R-:W-:Y:S02]  /*05e0*/  IADD3 R18, P3, PT, R16, 0x20, RZ ;  /* 0x0000002010127810 */ /* 0x000fe40007f7e0ff */
[----:B0-----:R-:W-:-:S03]  /*05f0*/  IADD3 R14, P4, PT, R14, 0x20, RZ ;  /* 0x000000200e0e7810 */ /* 0x001fc60007f9e0ff */
[----:B------:R-:W-:Y:S02]  /*0600*/  IMAD.X R21, RZ, RZ, R17, P3 ;  /* 0x000000ffff157224 */ /* 0x000fe400018e0611 */
[----:B------:R-:W-:Y:S01]  /*0610*/  IMAD.X R15, RZ, RZ, R15, P4 ;  /* 0x000000ffff0f7224 */ /* 0x000fe200020e060f */
[----:B---3--:R-:W1:Y:S02]  /*0620*/  REDUX.OR UR6, R22 ;  /* 0x00000000160673c4 */ /* 0x008e640000004000 */
[----:B-1----:R-:W-:-:S05]  /*0630*/  IMAD.U32 R25, RZ, RZ, UR6 ;  /* 0x00000006ff197e24 */ /* 0x002fca000f8e00ff */
[----:B------:R2:W-:Y:S01]  /*0640*/  @P2 REDG.E.OR.STRONG.GPU desc[UR8][R16.64+0xc], R25 ;  /* 0x00000c191000298e */ /* 0x0005e2000f12e108 */
[----:B------:R-:W-:-:S13]  /*0650*/  ISETP.NE.AND P2, PT, R12, RZ, PT ;  /* 0x000000ff0c00720c */ /* 0x000fda0003f45270 */
[----:B--2---:R-:W-:Y:S05]  /*0660*/  @P2 BRA `(.L_x_3) ;  /* 0xfffffffc004c2947 */ /* 0x004fea000383ffff */
[----:B------:R-:W-:-:S07]  /*0670*/  IMAD.MOV.U32 R18, RZ, RZ, R2 ;  /* 0x000000ffff127224 */ /* 0x000fce00078e0002 */
.L_x_2:
[----:B------:R-:W-:-:S13]  /*0680*/  ISETP.NE.AND P2, PT, R4, RZ, PT ;  /* 0x000000ff0400720c */ /* 0x000fda0003f45270 */
[----:B------:R-:W-:Y:S05]  /*0690*/  @!P2 BRA `(.L_x_4) ;  /* 0x000000040070a947 */ /* 0x000fea0003800000 */
[----:B------:R-:W-:Y:S01]  /*06a0*/  VIADD R12, R4, 0xffffffff ;  /* 0xffffffff040c7836 */ /* 0x000fe20000000000 */
[----:B------:R-:W-:-:S04]  /*06b0*/  ISETP.NE.AND P2, PT, R5, RZ, PT ;  /* 0x000000ff0500720c */ /* 0x000fc80003f45270 */
[----:B------:R-:W-:-:S13]  /*06c0*/  ISETP.GE.U32.AND P3, PT, R12, 0x3, PT ;  /* 0x000000030c00780c */ /* 0x000fda0003f66070 */
[----:B------:R-:W-:Y:S05]  /*06d0*/  @!P3 BRA `(.L_x_5) ;  /* 0x000000000090b947 */ /* 0x000fea0003800000 */
[----:B------:R-:W0:Y:S01]  /*06e0*/  LDC.64 R14, c[0x0][0x390] ;  /* 0x0000e400ff0e7b82 */ /* 0x000e220000000a00 */
[----:B------:R-:W-:-:S05]  /*06f0*/  IMAD.IADD R17, R19, 0x1, R18 ;  /* 0x0000000113117824 */ /* 0x000fca00078e0212 */
[----:B------:R-:W-:-:S05]  /*0700*/  IADD3 R17, P3, PT, R8, R17, RZ ;  /* 0x0000001108117210 */ /* 0x000fca0007f7e0ff */
[----:B------:R-:W-:Y:S01]  /*0710*/  IMAD.X R12, RZ, RZ, R11, P3 ;  /* 0x000000ffff0c7224 */ /* 0x000fe200018e060b */
[----:B0-----:R-:W-:-:S04]  /*0720*/  LEA R20, P3, R17, R14, 0x2 ;  /* 0x0000000e11147211 */ /* 0x001fc800078610ff */
[----:B------:R-:W-:Y:S01]  /*0730*/  LEA.HI.X R21, R17, R15, R12, 0x2, P3 ;  /* 0x0000000f11157211 */ /* 0x000fe200018f140c */
[----:B------:R-:W0:Y:S01]  /*0740*/  S2R R22, SR_LANEID ;  /* 0x0000000000167919 */ /* 0x000e220000000000 */
[----:B------:R-:W1:Y:S03]  /*0750*/  LDC.64 R16, c[0x0][0x398] ;  /* 0x0000e600ff107b82 */ /* 0x000e660000000a00 */
[----:B------:R-:W2:Y:S01]  /*0760*/  LDG.E R20, desc[UR8][R20.64] ;  /* 0x0000000814147981 */ /* 0x000ea2000c1e1900 */
[----:B------:R-:W-:Y:S01]  /*0770*/  VOTEU.ANY UR6, UPT, PT ;  /* 0x0000000000067886 */ /* 0x000fe200038e0100 */
[-C--:B------:R-:W-:Y:S01]  /*0780*/  IADD3 R23, P4, PT, R7, R18.reuse, RZ ;  /* 0x0000001207177210 */ /* 0x080fe20007f9e0ff */
[----:B------:R-:W-:Y:S01]  /*0790*/  UFLO.U32 UR6, UR6 ;  /* 0x00000006000672bd */ /* 0x000fe200080e0000 */
[----:B------:R-:W-:-:S03]  /*07a0*/  IADD3 R12, P5, P6, R8, R18, R19 ;  /* 0x00000012080c7210 */ /* 0x000fc60007ebe013 */
[----:B------:R-:W-:Y:S01]  /*07b0*/  IMAD.X R24, RZ, RZ, R10, P4 ;  /* 0x000000ffff187224 */ /* 0x000fe200020e060a */
[----:B-1----:R-:W-:-:S04]  /*07c0*/  LEA R16, P4, R23, R16, 0x2 ;  /* 0x0000001017107211 */ /* 0x002fc800078810ff */
[----:B------:R-:W-:Y:S02]  /*07d0*/  LEA.HI.X R17, R23, R17, R24, 0x2, P4 ;  /* 0x0000001117117211 */ /* 0x000fe400020f1418 */
[----:B0-----:R-:W-:Y:S02]  /*07e0*/  ISETP.EQ.U32.AND P3, PT, R22, UR6, PT ;  /* 0x0000000616007c0c */ /* 0x001fe4000bf62070 */
[----:B------:R-:W-:Y:S02]  /*07f0*/  IADD3.X R22, PT, PT, R11, RZ, RZ, P5, P6 ;  /* 0x000000ff0b167210 */ /* 0x000fe40002fec4ff */
[----:B------:R-:W-:-:S04]  /*0800*/  LEA R14, P5, R12, R14, 0x2 ;  /* 0x0000000e0c0e7211 */ /* 0x000fc800078a10ff */
[----:B------:R-:W-:Y:S01]  /*0810*/  LEA.HI.X R15, R12, R15, R22, 0x2, P5 ;  /* 0x0000000f0c0f7211 */ /* 0x000fe200028f1416 */
[----:B--2---:R-:W0:Y:S02]  /*0820*/  REDUX.OR UR11, R20 ;  /* 0x00000000140b73c4 */ /* 0x004e240000004000 */
[----:B0-----:R-:W-:-:S05]  /*0830*/  IMAD.U32 R23, RZ, RZ, UR11 ;  /* 0x0000000bff177e24 */ /* 0x001fca000f8e00ff */
        /* <DEDUP_REMOVED lines=9> */
[----:B------:R-:W2:Y:S02]  /*08d0*/  LDG.E R21, desc[UR8][R14.64+0xc] ;  /* 0x00000c080e157981 */ /* 0x000ea4000c1e1900 */
[----:B--2---:R-:W0:Y:S02]  /*08e0*/  REDUX.OR UR6, R21 ;  /* 0x00000000150673c4 */ /* 0x004e240000004000 */
[----:B0-----:R-:W-:-:S05]  /*08f0*/  IMAD.U32 R23, RZ, RZ, UR6 ;  /* 0x00000006ff177e24 */ /* 0x001fca000f8e00ff */
[----:B------:R1:W-:Y:S01]  /*0900*/  @P3 REDG.E.OR.STRONG.GPU desc[UR8][R16.64+0xc], R23 ;  /* 0x00000c171000398e */ /* 0x0003e2000f12e108 */
[----:B------:R-:W-:-:S07]  /*0910*/  VIADD R18, R18, 0x4 ;  /* 0x0000000412127836 */ /* 0x000fce0000000000 */
.L_x_5:
[----:B------:R-:W-:Y:S05]  /*0920*/  @!P2 BRA `(.L_x_4) ;  /* 0x0000000000cca947 */ /* 0x000fea0003800000 */
[----:B------:R-:W-:Y:S02]  /*0930*/  ISETP.NE.AND P3, PT, R5, 0x1, PT ;  /* 0x000000010500780c */ /* 0x000fe40003f65270 */
[----:B------:R-:W-:-:S11]  /*0940*/  LOP3.LUT P2, RZ, R13, 0x1, RZ, 0xc0, !PT ;  /* 0x000000010dff7812 */ /* 0x000fd6000784c0ff */
[----:B------:R-:W-:Y:S05]  /*0950*/  @!P3 BRA `(.L_x_6) ;  /* 0x000000000070b947 */ /* 0x000fea0003800000 */
[----:B------:R-:W1:Y:S01]  /*0960*/  LDC.64 R12, c[0x0][0x390] ;  /* 0x0000e400ff0c7b82 */ /* 0x000e620000000a00 */
[----:B------:R-:W-:-:S05]  /*0970*/  IMAD.IADD R15, R19, 0x1, R18 ;  /* 0x00000001130f7824 */ /* 0x000fca00078e0212 */
[----:B------:R-:W-:-:S05]  /*0980*/  IADD3 R15, P3, PT, R8, R15, RZ ;  /* 0x0000000f080f7210 */ /* 0x000fca0007f7e0ff */
[----:B------:R-:W-:Y:S01]  /*0990*/  IMAD.X R14, RZ, RZ, R11, P3 ;  /* 0x000000ffff0e7224 */ /* 0x000fe200018e060b */
[----:B-1----:R-:W-:-:S04]  /*09a0*/  LEA R16, P3, R15, R12, 0x2 ;  /* 0x0000000c0f107211 */ /* 0x002fc800078610ff */
[----:B------:R-:W-:Y:S01]  /*09b0*/  LEA.HI.X R17, R15, R13, R14, 0x2, P3 ;  /* 0x0000000d0f117211 */ /* 0x000fe200018f140e */
[----:B------:R-:W0:Y:S01]  /*09c0*/  S2R R21, SR_LANEID ;  /* 0x0000000000157919 */ /* 0x000e220000000000 */
[----:B------:R-:W1:Y:S03]  /*09d0*/  LDC.64 R14, c[0x0][0x398] ;  /* 0x0000e600ff0e7b82 */ /* 0x000e660000000a00 */
[----:B------:R-:W2:Y:S01]  /*09e0*/  LDG.E R16, desc[UR8][R16.64] ;  /* 0x0000000810107981 */ /* 0x000ea2000c1e1900 */
[----:B------:R-:W-:Y:S01]  /*09f0*/  VOTEU.ANY UR6, UPT, PT ;  /* 0x0000000000067886 */ /* 0x000fe200038e0100 */
[-C--:B------:R-:W-:Y:S01]  /*0a00*/  IADD3 R20, P4, PT, R7, R18.reuse, RZ ;  /* 0x0000001207147210 */ /* 0x080fe20007f9e0ff */
[----:B------:R-:W-:Y:S01]  /*0a10*/  UFLO.U32 UR6, UR6 ;  /* 0x00000006000672bd */ /* 0x000fe200080e0000 */
[----:B------:R-:W-:-:S04]  /*0a20*/  IADD3 R22, P5, P6, R8, R18, R19 ;  /* 0x0000001208167210 */ /* 0x000fc80007ebe013 */
[----:B------:R-:W-:Y:S02]  /*0a30*/  IADD3.X R23, PT, PT, R11, RZ, RZ, P5, P6 ;  /* 0x000000ff0b177210 */ /* 0x000fe40002fec4ff */
[----:B------:R-:W-:-:S04]  /*0a40*/  LEA R12, P5, R22, R12, 0x2 ;  /* 0x0000000c160c7211 */ /* 0x000fc800078a10ff */
[----:B------:R-:W-:Y:S02]  /*0a50*/  LEA.HI.X R13, R22, R13, R23, 0x2, P5 ;  /* 0x0000000d160d7211 */ /* 0x000fe400028f1417 */
[----:B0-----:R-:W-:Y:S01]  /*0a60*/  ISETP.EQ.U32.AND P3, PT, R21, UR6, PT ;  /* 0x0000000615007c0c */ /* 0x001fe2000bf62070 */
[----:B------:R-:W-:Y:S01]  /*0a70*/  IMAD.X R21, RZ, RZ, R10, P4 ;  /* 0x000000ffff157224 */ /* 0x000fe200020e060a */
[----:B-1----:R-:W-:-:S04]  /*0a80*/  LEA R14, P4, R20, R14, 0x2 ;  /* 0x0000000e140e7211 */ /* 0x002fc800078810ff */
[----:B------:R-:W-:Y:S01]  /*0a90*/  LEA.HI.X R15, R20, R15, R21, 0x2, P4 ;  /* 0x0000000f140f7211 */ /* 0x000fe200020f1415 */
[----:B--2---:R-:W0:Y:S02]  /*0aa0*/  REDUX.OR UR11, R16 ;  /* 0x00000000100b73c4 */ /* 0x004e240000004000 */
[----:B0-----:R-:W-:-:S05]  /*0ab0*/  IMAD.U32 R17, RZ, RZ, UR11 ;  /* 0x0000000bff117e24 */ /* 0x001fca000f8e00ff */
[----:B------:R0:W-:Y:S04]  /*0ac0*/  @P3 REDG.E.OR.STRONG.GPU desc[UR8][R14.64], R17 ;  /* 0x000000110e00398e */ /* 0x0001e8000f12e108 */
[----:B------:R-:W2:Y:S02]  /*0ad0*/  LDG.E R12, desc[UR8][R12.64+0x4] ;  /* 0x000004080c0c7981 */ /* 0x000ea4000c1e1900 */
[----:B--2---:R-:W1:Y:S02]  /*0ae0*/  REDUX.OR UR6, R12 ;  /* 0x000000000c0673c4 */ /* 0x004e640000004000 */
[----:B-1----:R-:W-:-:S05]  /*0af0*/  IMAD.U32 R21, RZ, RZ, UR6 ;  /* 0x00000006ff157e24 */ /* 0x002fca000f8e00ff */
[----:B------:R0:W-:Y:S01]  /*0b00*/  @P3 REDG.E.OR.STRONG.GPU desc[UR8][R14.64+0x4], R21 ;  /* 0x000004150e00398e */ /* 0x0001e2000f12e108 */
[----:B------:R-:W-:-:S07]  /*0b10*/  VIADD R18, R18, 0x2 ;  /* 0x0000000212127836 */ /* 0x000fce0000000000 */
.L_x_6:
[----:B------:R-:W-:Y:S05]  /*0b20*/  @!P2 BRA `(.L_x_4) ;  /* 0x00000000004ca947 */ /* 0x000fea0003800000 */
[----:B------:R-:W0:Y:S01]  /*0b30*/  LDC.64 R12, c[0x0][0x390] ;  /* 0x0000e400ff0c7b82 */ /* 0x000e220000000a00 */
[----:B------:R-:W-:-:S05]  /*0b40*/  IMAD.IADD R19, R19, 0x1, R18 ;  /* 0x0000000113137824 */ /* 0x000fca00078e0212 */
[----:B------:R-:W-:-:S05]  /*0b50*/  IADD3 R19, P2, PT, R8, R19, RZ ;  /* 0x0000001308137210 */ /* 0x000fca0007f5e0ff */
[----:B-1----:R-:W-:Y:S01]  /*0b60*/  IMAD.X R16, RZ, RZ, R11, P2 ;  /* 0x000000ffff107224 */ /* 0x002fe200010e060b */
[----:B0-----:R-:W-:-:S04]  /*0b70*/  LEA R14, P2, R19, R12, 0x2 ;  /* 0x0000000c130e7211 */ /* 0x001fc800078410ff */
[----:B------:R-:W-:Y:S01]  /*0b80*/  LEA.HI.X R15, R19, R13, R16, 0x2, P2 ;  /* 0x0000000d130f7211 */ /* 0x000fe200010f1410 */
[----:B------:R-:W0:Y:S01]  /*0b90*/  S2R R17, SR_LANEID ;  /* 0x0000000000117919 */ /* 0x000e220000000000 */
[----:B------:R-:W1:Y:S03]  /*0ba0*/  LDC.64 R12, c[0x0][0x398] ;  /* 0x0000e600ff0c7b82 */ /* 0x000e660000000a00 */
[----:B------:R-:W2:Y:S01]  /*0bb0*/  LDG.E R14, desc[UR8][R14.64] ;  /* 0x000000080e0e7981 */ /* 0x000ea2000c1e1900 */
[----:B------:R-:W-:Y:S01]  /*0bc0*/  VOTEU.ANY UR6, UPT, PT ;  /* 0x0000000000067886 */ /* 0x000fe200038e0100 */
[----:B------:R-:W-:Y:S01]  /*0bd0*/  IADD3 R16, P3, PT, R7, R18, RZ ;  /* 0x0000001207107210 */ /* 0x000fe20007f7e0ff */
[----:B------:R-:W-:-:S06]  /*0be0*/  UFLO.U32 UR6, UR6 ;  /* 0x00000006000672bd */ /* 0x000fcc00080e0000 */
[----:B0-----:R-:W-:Y:S01]  /*0bf0*/  ISETP.EQ.U32.AND P2, PT, R17, UR6, PT ;  /* 0x0000000611007c0c */ /* 0x001fe2000bf42070 */
[----:B------:R-:W-:Y:S01]  /*0c00*/  IMAD.X R17, RZ, RZ, R10, P3 ;  /* 0x000000ffff117224 */ /* 0x000fe200018e060a */
[----:B-1----:R-:W-:-:S04]  /*0c10*/  LEA R12, P3, R16, R12, 0x2 ;  /* 0x0000000c100c7211 */ /* 0x002fc800078610ff */
[----:B------:R-:W-:Y:S01]  /*0c20*/  LEA.HI.X R13, R16, R13, R17, 0x2, P3 ;  /* 0x0000000d100d7211 */ /* 0x000fe200018f1411 */
[----:B--2---:R-:W0:Y:S02]  /*0c30*/  REDUX.OR UR11, R14 ;  /* 0x000000000e0b73c4 */ /* 0x004e240000004000 */
[----:B0-----:R-:W-:-:S05]  /*0c40*/  IMAD.U32 R15, RZ, RZ, UR11 ;  /* 0x0000000bff0f7e24 */ /* 0x001fca000f8e00ff */
[----:B------:R2:W-:Y:S02]  /*0c50*/  @P2 REDG.E.OR.STRONG.GPU desc[UR8][R12.64], R15 ;  /* 0x0000000f0c00298e */ /* 0x0005e4000f12e108 */
.L_x_4:
[----:B------:R-:W-:Y:S05]  /*0c60*/  @!P1 BRA `(.L_x_7) ;  /* 0xfffffff4007c9947 */ /* 0x000fea000383ffff */
.L_x_1:
[----:B------:R-:W-:Y:S05]  /*0c70*/  BSYNC.RECONVERGENT B0 ;  /* 0x0000000000007941 */ /* 0x000fea0003800200 */
.L_x_0:
[----:B------:R-:W-:Y:S05]  /*0c80*/  @!P0 BRA `(.L_x_8) ;  /* 0xfffffff400448947 */ /* 0x000fea000383ffff */
[----:B------:R-:W-:Y:S05]  /*0c90*/  EXIT ;  /* 0x000000000000794d */ /* 0x000fea0003800000 */
.L_x_124:
[C---:B------:R-:W-:Y:S02]  /*0ca0*/  LOP3.LUT R11, R9.reuse, 0x7, RZ, 0xc0, !PT ;  /* 0x00000007090b7812 */ /* 0x040fe400078ec0ff */
[C---:B------:R-:W-:Y:S02]  /*0cb0*/  LOP3.LUT R10, R9.reuse, 0x3, RZ, 0xc0, !PT ;  /* 0x00000003090a7812 */ /* 0x040fe400078ec0ff */
[----:B------:R-:W-:Y:S01]  /*0cc0*/  LOP3.LUT R9, R9, 0x7ffffff8, RZ, 0xc0, !PT ;  /* 0x7ffffff809097812 */ /* 0x000fe200078ec0ff */
[----:B------:R-:W-:-:S05]  /*0cd0*/  VIADD R2, R11, 0xffffffff ;  /* 0xffffffff0b027836 */ /* 0x000fca0000000000 */
[----:B------:R-:W-:-:S13]  /*0ce0*/  ISETP.GE.U32.AND P0, PT, R2, 0x3, PT ;  /* 0x000000030200780c */ /* 0x000fda0003f06070 */
.L_x_17:
        /* <DEDUP_REMOVED lines=12> */
.L_x_16:
[----:B0-2---:R-:W0:Y:S01]  /*0db0*/  LDC.64 R12, c[0x0][0x380] ;  /* 0x0000e000ff0c7b82 */ /* 0x005e220000000a00 */
[----:B------:R-:W-:Y:S01]  /*0dc0*/  IMAD.MOV.U32 R19, RZ, RZ, RZ ;  /* 0x000000ffff137224 */ /* 0x000fe200078e00ff */
[----:B0-----:R-:W-:Y:S01]  /*0dd0*/  ISETP.GE.U32.AND P3, PT, R13, 0x8, PT ;  /* 0x000000080d00780c */ /* 0x001fe20003f66070 */
[C---:B------:R-:W-:Y:S02]  /*0de0*/  IMAD R2, R5.reuse, R13, RZ ;  /* 0x0000000d05027224 */ /* 0x040fe400078e02ff */
[----:B------:R-:W-:-:S05]  /*0df0*/  VIADD R5, R5, UR7 ;  /* 0x0000000705057c36 */ /* 0x000fca0008000000 */
[----:B------:R-:W-:-:S05]  /*0e00*/  ISETP.GE.AND P2, PT, R5, R12, PT ;  /* 0x0000000c0500720c */ /* 0x000fca0003f46270 */
[----:B-1----:R-:W-:Y:S08]  /*0e10*/  @!P3 BRA `(.L_x_11) ;  /* 0x0000000000d0b947 */ /* 0x002ff00003800000 */
[----:B------:R-:W-:-:S07]  /*0e20*/  IMAD.MOV.U32 R19, RZ, RZ, RZ ;  /* 0x000000ffff137224 */ /* 0x000fce00078e00ff */
.L_x_12:
        /* <DEDUP_REMOVED lines=16> */
[----:B--2---:R-:W0:Y:S02]  /*0f30*/  REDUX UR11, R12 ;  /* 0x000000000c0b73c4 */ /* 0x004e240000000000 */
[----:B0-----:R-:W-:-:S05]  /*0f40*/  IMAD.U32 R21, RZ, RZ, UR11 ;  /* 0x0000000bff157e24 */ /* 0x001fca000f8e00ff */
[----:B------:R0:W-:Y:S04]  /*0f50*/  @P3 REDG.E.AND.STRONG.GPU desc[UR8][R16.64], R21 ;  /* 0x000000151000398e */ /* 0x0001e8000e92e108 */
[----:B------:R-:W2:Y:S02]  /*0f60*/  LDG.E R18, desc[UR8][R14.64+0x4] ;  /* 0x000004080e127981 */ /* 0x000ea4000c1e1900 */
[----:B--2---:R-:W1:Y:S02]  /*0f70*/  REDUX UR5, R18 ;  /* 0x00000000120573c4 */ /* 0x004e640000000000 */
[----:B-1----:R-:W-:-:S05]  /*0f80*/  IMAD.U32 R23, RZ, RZ, UR5 ;  /* 0x00000005ff177e24 */ /* 0x002fca000f8e00ff */
[----:B------:R1:W-:Y:S04]  /*0f90*/  @P3 REDG.E.AND.STRONG.GPU desc[UR8][R16.64+0x4], R23 ;  /* 0x000004171000398e */ /* 0x0003e8000e92e108 */
[----:B------:R-:W2:Y:S02]  /*0fa0*/  LDG.E R12, desc[UR8][R14.64+0x8] ;  /* 0x000008080e0c7981 */ /* 0x000ea4000c1e1900 */
[----:B--2---:R-:W2:Y:S02]  /*0fb0*/  REDUX UR5, R12 ;  /* 0x000000000c0573c4 */ /* 0x004ea40000000000 */
[----:B--2---:R-:W-:-:S05]  /*0fc0*/  IMAD.U32 R25, RZ, RZ, UR5 ;  /* 0x00000005ff197e24 */ /* 0x004fca000f8e00ff */
[----:B------:R2:W-:Y:S04]  /*0fd0*/  @P3 REDG.E.AND.STRONG.GPU desc[UR8][R16.64+0x8], R25 ;  /* 0x000008191000398e */ /* 0x0005e8000e92e108 */
[----:B------:R-:W3:Y:S02]  /*0fe0*/  LDG.E R20, desc[UR8][R14.64+0xc] ;  /* 0x00000c080e147981 */ /* 0x000ee4000c1e1900 */
[----:B---3--:R-:W0:Y:S02]  /*0ff0*/  REDUX UR5, R20 ;  /* 0x00000000140573c4 */ /* 0x008e240000000000 */
[----:B0-----:R-:W-:-:S05]  /*1000*/  IMAD.U32 R21, RZ, RZ, UR5 ;  /* 0x00000005ff157e24 */ /* 0x001fca000f8e00ff */
[----:B------:R0:W-:Y:S04]  /*1010*/  @P3 REDG.E.AND.STRONG.GPU desc[UR8][R16.64+0xc], R21 ;  /* 0x00000c151000398e */ /* 0x0001e8000e92e108 */
[----:B------:R-:W3:Y:S02]  /*1020*/  LDG.E R18, desc[UR8][R14.64+0x10] ;  /* 0x000010080e127981 */ /* 0x000ee4000c1e1900 */
[----:B---3--:R-:W1:Y:S02]  /*1030*/  REDUX UR5, R18 ;  /* 0x00000000120573c4 */ /* 0x008e640000000000 */
[----:B-1----:R-:W-:-:S05]  /*1040*/  IMAD.U32 R23, RZ, RZ, UR5 ;  /* 0x00000005ff177e24 */ /* 0x002fca000f8e00ff */
[----:B------:R1:W-:Y:S04]  /*1050*/  @P3 REDG.E.AND.STRONG.GPU desc[UR8][R16.64+0x10], R23 ;  /* 0x000010171000398e */ /* 0x0003e8000e92e108 */
[----:B------:R-:W3:Y:S02]  /*1060*/  LDG.E R12, desc[UR8][R14.64+0x14] ;  /* 0x000014080e0c7981 */ /* 0x000ee4000c1e1900 */
[----:B---3--:R-:W2:Y:S02]  /*1070*/  REDUX UR5, R12 ;  /* 0x000000000c0573c4 */ /* 0x008ea40000000000 */
[----:B--2---:R-:W-:-:S05]  /*1080*/  IMAD.U32 R25, RZ, RZ, UR5 ;  /* 0x00000005ff197e24 */ /* 0x004fca000f8e00ff */
[----:B------:R2:W-:Y:S04]  /*1090*/  @P3 REDG.E.AND.STRONG.GPU desc[UR8][R16.64+0x14], R25 ;  /* 0x000014191000398e */ /* 0x0005e8000e92e108 */
[----:B------:R-:W3:Y:S02]  /*10a0*/  LDG.E R20, desc[UR8][R14.64+0x18] ;  /* 0x000018080e147981 */ /* 0x000ee4000c1e1900 */
[----:B---3--:R-:W0:Y:S02]  /*10b0*/  REDUX UR5, R20 ;  /* 0x00000000140573c4 */ /* 0x008e240000000000 */
[----:B0-----:R-:W-:-:S05]  /*10c0*/  IMAD.U32 R21, RZ, RZ, UR5 ;  /* 0x00000005ff157e24 */ /* 0x001fca000f8e00ff */
[----:B------:R2:W-:Y:S04]  /*10d0*/  @P3 REDG.E.AND.STRONG.GPU desc[UR8][R16.64+0x18], R21 ;  /* 0x000018151000398e */ /* 0x0005e8000e92e108 */
[----:B------:R-:W3:Y:S01]  /*10e0*/  LDG.E R18, desc[UR8][R14.64+0x1c] ;  /* 0x00001c080e127981 */ /* 0x000ee2000c1e1900 */
[----:B------:R-:W-:Y:S01]  /*10f0*/  VIADD R19, R19, 0x8 ;  /* 0x0000000813137836 */ /* 0x000fe20000000000 */
[----:B---3--:R-:W1:Y:S02]  /*1100*/  REDUX UR5, R18 ;  /* 0x00000000120573c4 */ /* 0x008e640000000000 */
[----:B-1----:R-:W-:-:S05]  /*1110*/  IMAD.U32 R23, RZ, RZ, UR5 ;  /* 0x00000005ff177e24 */ /* 0x002fca000f8e00ff */
[----:B------:R2:W-:Y:S01]  /*1120*/  @P3 REDG.E.AND.STRONG.GPU desc[UR8][R16.64+0x1c], R23 ;  /* 0x00001c171000398e */ /* 0x0005e2000e92e108 */
[----:B------:R-:W-:-:S13]  /*1130*/  ISETP.NE.AND P3, PT, R19, R9, PT ;  /* 0x000000091300720c */ /* 0x000fda0003f65270 */
[----:B--2---:R-:W-:Y:S05]  /*1140*/  @P3 BRA `(.L_x_12) ;  /* 0xfffffffc00383947 */ /* 0x004fea000383ffff */
[----:B------:R-:W-:-:S07]  /*1150*/  IMAD.MOV.U32 R19, RZ, RZ, R9 ;  /* 0x000000ffff137224 */ /* 0x000fce00078e0009 */
.L_x_11:
[----:B------:R-:W-:-:S13]  /*1160*/  ISETP.NE.AND P3, PT, R11, RZ, PT ;  /* 0x000000ff0b00720c */ /* 0x000fda0003f65270 */
[----:B------:R-:W-:Y:S05]  /*1170*/  @!P3 BRA `(.L_x_13) ;  /* 0x000000040068b947 */ /* 0x000fea0003800000 */
[----:B------:R-:W-:Y:S01]  /*1180*/  ISETP.NE.AND P3, PT, R10, RZ, PT ;  /* 0x000000ff0a00720c */ /* 0x000fe20003f65270 */
[----:B------:R-:W-:-:S12]  /*1190*/  @!P0 BRA `(.L_x_14) ;  /* 0x0000000000908947 */ /* 0x000fd80003800000 */
        /* <DEDUP_REMOVED lines=10> */
[----:B------:R-:W-:Y:S01]  /*1240*/  IADD3 R12, P4, P5, R7, R19, R2 ;  /* 0x00000013070c7210 */ /* 0x000fe20007d9e002 */
[----:B------:R-:W-:-:S03]  /*1250*/  UFLO.U32 UR5, UR5 ;  /* 0x00000005000572bd */ /* 0x000fc600080e0000 */
[----:B------:R-:W-:Y:S02]  /*1260*/  IADD3.X R18, PT, PT, R4, RZ, RZ, P4, P5 ;  /* 0x000000ff04127210 */ /* 0x000fe400027ea4ff */
[----:B------:R-:W-:Y:S02]  /*1270*/  LEA R14, P6, R12, R14, 0x2 ;  /* 0x0000000e0c0e7211 */ /* 0x000fe400078c10ff */
[----:B------:R-:W-:Y:S02]  /*1280*/  IADD3 R22, P5, PT, R8, R19, RZ ;  /* 0x0000001308167210 */ /* 0x000fe40007fbe0ff */
[----:B------:R-:W-:-:S03]  /*1290*/  LEA.HI.X R15, R12, R15, R18, 0x2, P6 ;  /* 0x0000000f0c0f7211 */ /* 0x000fc600030f1412 */
[----:B------:R-:W-:Y:S01]  /*12a0*/  IMAD.X R12, RZ, RZ, R6, P5 ;  /* 0x000000ffff0c7224 */ /* 0x000fe200028e0606 */
[----:B-1----:R-:W-:-:S04]  /*12b0*/  LEA R16, P5, R22, R16, 0x2 ;  /* 0x0000001016107211 */ /* 0x002fc800078a10ff */
[----:B------:R-:W-:Y:S02]  /*12c0*/  LEA.HI.X R17, R22, R17, R12, 0x2, P5 ;  /* 0x0000001116117211 */ /* 0x000fe400028f140c */
[----:B0-----:R-:W-:Y:S01]  /*12d0*/  ISETP.EQ.U32.AND P4, PT, R23, UR5, PT ;  /* 0x0000000517007c0c */ /* 0x001fe2000bf82070 */
[----:B--2---:R-:W0:Y:S02]  /*12e0*/  REDUX UR11, R20 ;  /* 0x00000000140b73c4 */ /* 0x004e240000000000 */
[----:B0-----:R-:W-:-:S10]  /*12f0*/  IMAD.U32 R21, RZ, RZ, UR11 ;  /* 0x0000000bff157e24 */ /* 0x001fd4000f8e00ff */
        /* <DEDUP_REMOVED lines=9> */
[----:B------:R-:W2:Y:S02]  /*1390*/  LDG.E R20, desc[UR8][R14.64+0xc] ;  /* 0x00000c080e147981 */ /* 0x000ea4000c1e1900 */
[----:B--2---:R-:W0:Y:S02]  /*13a0*/  REDUX UR5, R20 ;  /* 0x00000000140573c4 */ /* 0x004e240000000000 */
[----:B0-----:R-:W-:-:S05]  /*13b0*/  IMAD.U32 R21, RZ, RZ, UR5 ;  /* 0x00000005ff157e24 */ /* 0x001fca000f8e00ff */
[----:B------:R1:W-:Y:S01]  /*13c0*/  @P4 REDG.E.AND.STRONG.GPU desc[UR8][R16.64+0xc], R21 ;  /* 0x00000c151000498e */ /* 0x0003e2000e92e108 */
[----:B------:R-:W-:-:S07]  /*13d0*/  VIADD R19, R19, 0x4 ;  /* 0x0000000413137836 */ /* 0x000fce0000000000 */
.L_x_14:
        /* <DEDUP_REMOVED lines=12> */
[----:B------:R2:W3:Y:S01]  /*14a0*/  LDG.E R16, desc[UR8][R16.64] ;  /* 0x0000000810107981 */ /* 0x0004e2000c1e1900 */
[----:B------:R-:W-:Y:S01]  /*14b0*/  VOTEU.ANY UR5, UPT, PT ;  /* 0x0000000000057886 */ /* 0x000fe200038e0100 */
[----:B------:R-:W-:Y:S01]  /*14c0*/  IADD3 R21, P4, P5, R7, R19, R2 ;  /* 0x0000001307157210 */ /* 0x000fe20007d9e002 */
[----:B------:R-:W-:-:S03]  /*14d0*/  UFLO.U32 UR5, UR5 ;  /* 0x00000005000572bd */ /* 0x000fc600080e0000 */
[----:B------:R-:W-:Y:S02]  /*14e0*/  IADD3.X R22, PT, PT, R4, RZ, RZ, P4, P5 ;  /* 0x000000ff04167210 */ /* 0x000fe400027ea4ff */
[----:B------:R-:W-:Y:S02]  /*14f0*/  IADD3 R18, P5, PT, R8, R19, RZ ;  /* 0x0000001308127210 */ /* 0x000fe40007fbe0ff */
[----:B------:R-:W-:-:S03]  /*1500*/  LEA R12, P6, R21, R12, 0x2 ;  /* 0x0000000c150c7211 */ /* 0x000fc600078c10ff */
[----:B--2---:R-:W-:Y:S01]  /*1510*/  IMAD.X R17, RZ, RZ, R6, P5 ;  /* 0x000000ffff117224 */ /* 0x004fe200028e0606 */
[----:B------:R-:W-:Y:S02]  /*1520*/  LEA.HI.X R13, R21, R13, R22, 0x2, P6 ;  /* 0x0000000d150d7211 */ /* 0x000fe400030f1416 */
[----:B-1----:R-:W-:-:S04]  /*1530*/  LEA R14, P5, R18, R14, 0x2 ;  /* 0x0000000e120e7211 */ /* 0x002fc800078a10ff */
[----:B------:R-:W-:Y:S02]  /*1540*/  LEA.HI.X R15, R18, R15, R17, 0x2, P5 ;  /* 0x0000000f120f7211 */ /* 0x000fe400028f1411 */
[----:B0-----:R-:W-:Y:S01]  /*1550*/  ISETP.EQ.U32.AND P4, PT, R20, UR5, PT ;  /* 0x0000000514007c0c */ /* 0x001fe2000bf82070 */
[----:B---3--:R-:W0:Y:S02]  /*1560*/  REDUX UR11, R16 ;  /* 0x00000000100b73c4 */ /* 0x008e240000000000 */
[----:B0-----:R-:W-:-:S10]  /*1570*/  IMAD.U32 R17, RZ, RZ, UR11 ;  /* 0x0000000bff117e24 */ /* 0x001fd4000f8e00ff */
[----:B------:R0:W-:Y:S04]  /*1580*/  @P4 REDG.E.AND.STRONG.GPU desc[UR8][R14.64], R17 ;  /* 0x000000110e00498e */ /* 0x0001e8000e92e108 */
[----:B------:R-:W2:Y:S02]  /*1590*/  LDG.E R12, desc[UR8][R12.64+0x4] ;  /* 0x000004080c0c7981 */ /* 0x000ea4000c1e1900 */
[----:B--2---:R-:W1:Y:S02]  /*15a0*/  REDUX UR5, R12 ;  /* 0x000000000c0573c4 */ /* 0x004e640000000000 */
[----:B-1----:R-:W-:-:S05]  /*15b0*/  IMAD.U32 R21, RZ, RZ, UR5 ;  /* 0x00000005ff157e24 */ /* 0x002fca000f8e00ff */
[----:B------:R0:W-:Y:S01]  /*15c0*/  @P4 REDG.E.AND.STRONG.GPU desc[UR8][R14.64+0x4], R21 ;  /* 0x000004150e00498e */ /* 0x0001e2000e92e108 */
[----:B------:R-:W-:-:S07]  /*15d0*/  VIADD R19, R19, 0x2 ;  /* 0x0000000213137836 */ /* 0x000fce0000000000 */
.L_x_15:
[----:B------:R-:W-:Y:S05]  /*15e0*/  @!P3 BRA `(.L_x_13) ;  /* 0x00000000004cb947 */ /* 0x000fea0003800000 */
[----:B------:R-:W2:Y:S01]  /*15f0*/  LDC.64 R12, c[0x0][0x390] ;  /* 0x0000e400ff0c7b82 */ /* 0x000ea20000000a00 */
[----:B------:R-:W-:-:S05]  /*1600*/  IMAD.IADD R2, R2, 0x1, R19 ;  /* 0x0000000102027824 */ /* 0x000fca00078e0213 */
[----:B------:R-:W-:-:S05]  /*1610*/  IADD3 R2, P3, PT, R7, R2, RZ ;  /* 0x0000000207027210 */ /* 0x000fca0007f7e0ff */
[----:B0-----:R-:W-:Y:S01]  /*1620*/  IMAD.X R14, RZ, RZ, R4, P3 ;  /* 0x000000ffff0e7224 */ /* 0x001fe200018e0604 */
[----:B--2---:R-:W-:-:S04]  /*1630*/  LEA R12, P3, R2, R12, 0x2 ;  /* 0x0000000c020c7211 */ /* 0x004fc800078610ff */
[----:B------:R-:W-:Y:S01]  /*1640*/  LEA.HI.X R13, R2, R13, R14, 0x2, P3 ;  /* 0x0000000d020d7211 */ /* 0x000fe200018f140e */
[----:B-1----:R-:W0:Y:S01]  /*1650*/  S2R R16, SR_LANEID ;  /* 0x0000000000107919 */ /* 0x002e220000000000 */
        /* <DEDUP_REMOVED lines=11> */
[----:B------:R2:W-:Y:S02]  /*1710*/  @P3 REDG.E.AND.STRONG.GPU desc[UR8][R14.64], R13 ;  /* 0x0000000d0e00398e */ /* 0x0005e4000e92e108 */
.L_x_13:
[----:B------:R-:W-:Y:S05]  /*1720*/  @!P2 BRA `(.L_x_16) ;  /* 0xfffffff400a0a947 */ /* 0x000fea000383ffff */
.L_x_10:
[----:B------:R-:W-:Y:S05]  /*1730*/  BSYNC.RECONVERGENT B0 ;  /* 0x0000000000007941 */ /* 0x000fea0003800200 */
.L_x_9:
[----:B------:R-:W-:Y:S05]  /*1740*/  @!P1 BRA `(.L_x_17) ;  /* 0xfffffff400689947 */ /* 0x000fea000383ffff */
[----:B------:R-:W-:Y:S05]  /*1750*/  EXIT ;  /* 0x000000000000794d */ /* 0x000fea0003800000 */
.L_x_18:
[----:B------:R-:W-:-:S00]  /*1760*/  BRA `(.L_x_18) ;  /* 0xfffffffc00fc7947 */ /* 0x000fc0000383ffff */
[----:B------:R-:W-:-:S00]  /*1770*/  NOP ;  /* 0x0000000000007918 */ /* 0x000fc00000000000 */
        /* <DEDUP_REMOVED lines=8> */
.L_x_129:


//--------------------- .text._Z17points_nms_kerneliiifPKfPKiPiS3_ --------------------------
	.section	.text._Z17points_nms_kerneliiifPKfPKiPiS3_,"ax",@progbits
	.align	128
        .global         _Z17points_nms_kerneliiifPKfPKiPiS3_
        .type           _Z17points_nms_kerneliiifPKfPKiPiS3_,@function
        .size           _Z17points_nms_kerneliiifPKfPKiPiS3_,(.L_x_130 - _Z17points_nms_kerneliiifPKfPKiPiS3_)
        .other          _Z17points_nms_kerneliiifPKfPKiPiS3_,@"STO_CUDA_ENTRY STV_DEFAULT"
_Z17points_nms_kerneliiifPKfPKiPiS3_:
.text._Z17points_nms_kerneliiifPKfPKiPiS3_:
[----:B------:R-:W-:Y:S08]  /*0000*/  LDC R1, c[0x0][0x37c] ;  /* 0x0000df00ff017b82 */ /* 0x000ff00000000800 */
[----:B------:R-:W0:Y:S08]  /*0010*/  S2UR UR6, SR_CTAID.X ;  /* 0x00000000000679c3 */ /* 0x000e300000002500 */
[----:B------:R-:W0:Y:S02]  /*0020*/  LDC R0, c[0x0][0x380] ;  /* 0x0000e000ff007b82 */ /* 0x000e240000000800 */
[----:B0-----:R-:W-:-:S13]  /*0030*/  ISETP.LE.AND P0, PT, R0, UR6, PT ;  /* 0x0000000600007c0c */ /* 0x001fda000bf03270 */
[----:B------:R-:W-:Y:S05]  /*0040*/  @P0 EXIT ;  /* 0x000000000000094d */ /* 0x000fea0003800000 */
[----:B------:R-:W0:Y:S01]  /*0050*/  LDCU UR4, c[0x0][0x388] ;  /* 0x00007100ff0477ac */ /* 0x000e220008000800 */
[----:B------:R-:W1:Y:S01]  /*0060*/  S2R R0, SR_TID.X ;  /* 0x0000000000007919 */ /* 0x000e620000002100 */
[----:B------:R-:W2:Y:S01]  /*0070*/  S2UR UR8, SR_CTAID.Y ;  /* 0x00000000000879c3 */ /* 0x000ea20000002600 */
[----:B------:R-:W3:Y:S07]  /*0080*/  LDCU.64 UR16, c[0x0][0x358] ;  /* 0x00006b00ff1077ac */ /* 0x000eee0008000a00 */
[----:B------:R-:W4:Y:S01]  /*0090*/  LDC R2, c[0x0][0x360] ;  /* 0x0000d800ff027b82 */ /* 0x000f220000000800 */
[----:B------:R-:W1:Y:S01]  /*00a0*/  LDCU UR18, c[0x0][0x374] ;  /* 0x00006e80ff1277ac */ /* 0x000e620008000800 */
[----:B------:R-:W1:Y:S01]  /*00b0*/  LDCU UR19, c[0x0][0x370] ;  /* 0x00006e00ff1377ac */ /* 0x000e620008000800 */
[----:B0-----:R-:W-:-:S09]  /*00c0*/  UISETP.NE.AND UP0, UPT, UR4, URZ, UPT ;  /* 0x000000ff0400728c */ /* 0x001fd2000bf05270 */
[----:B--23--:R-:W-:Y:S05]  /*00d0*/  BRA.U !UP0, `(.L_x_19) ;  /* 0x0000000508887547 */ /* 0x00cfea000b800000 */
[----:B------:R-:W-:-:S09]  /*00e0*/  UISETP.NE.AND UP0, UPT, UR4, 0x1, UPT ;  /* 0x000000010400788c */ /* 0x000fd2000bf05270 */
[----:B------:R-:W-:Y:S05]  /*00f0*/  BRA.U UP0, `(.L_x_20) ;  /* 0x0000000100f87547 */ /* 0x000fea000b800000 */
.L_x_26:
[----:B0-----:R-:W0:Y:S02]  /*0100*/  LDCU UR5, c[0x0][0x380] ;  /* 0x00007000ff0577ac */ /* 0x001e240008000800 */
[----:B0-----:R-:W-:-:S09]  /*0110*/  UISETP.GE.U32.AND UP0, UPT, UR8, UR5, UPT ;  /* 0x000000050800728c */ /* 0x001fd2000bf06070 */
[----:B--2---:R-:W-:Y:S05]  /*0120*/  BRA.U UP0, `(.L_x_21) ;  /* 0x0000000100dc7547 */ /* 0x004fea000b800000 */
[----:B------:R-:W0:Y:S01]  /*0130*/  LDCU UR4, c[0x0][0x384] ;  /* 0x00007080ff0477ac */ /* 0x000e220008000800 */
[----:B------:R-:W-:-:S04]  /*0140*/  UIMAD UR9, UR6, UR5, URZ ;  /* 0x00000005060972a4 */ /* 0x000fc8000f8e02ff */
[----:B------:R-:W-:Y:S02]  /*0150*/  USHF.R.S32.HI UR20, URZ, 0x1f, UR9 ;  /* 0x0000001fff147899 */ /* 0x000fe40008011409 */
[----:B0-----:R-:W-:-:S03]  /*0160*/  UIMAD UR12, UR6, UR4, URZ ;  /* 0x00000004060c72a4 */ /* 0x001fc6000f8e02ff */
[----:B------:R-:W-:Y:S01]  /*0170*/  UMOV UR4, UR8 ;  /* 0x0000000800047c82 */ /* 0x000fe20008000000 */
[----:B------:R-:W-:-:S12]  /*0180*/  USHF.R.S32.HI UR21, URZ, 0x1f, UR12 ;  /* 0x0000001fff157899 */ /* 0x000fd8000801140c */
.L_x_25:
[----:B------:R-:W-:-:S09]  /*0190*/  UISETP.NE.AND UP0, UPT, UR6, UR4, UPT ;  /* 0x000000040600728c */ /* 0x000fd2000bf05270 */
[----:B0-2---:R-:W-:Y:S05]  /*01a0*/  BRA.U !UP0, `(.L_x_22) ;  /* 0x0000000108ac7547 */ /* 0x005fea000b800000 */
[----:B------:R-:W0:Y:S01]  /*01b0*/  LDCU.64 UR10, c[0x0][0x390] ;  /* 0x00007200ff0a77ac */ /* 0x000e220008000a00 */
[----:B------:R-:W-:-:S04]  /*01c0*/  UIADD3 UR5, UP0, UPT, UR9, UR4, URZ ;  /* 0x0000000409057290 */ /* 0x000fc8000ff1e0ff */
[----:B------:R-:W-:Y:S02]  /*01d0*/  ULEA.HI.X.SX32 UR7, UR4, UR20, 0x1, UP0 ;  /* 0x0000001404077291 */ /* 0x000fe400080f0eff */
[----:B------:R-:W-:Y:S02]  /*01e0*/  USHF.L.U32 UR14, UR5, 0x2, URZ ;  /* 0x00000002050e7899 */ /* 0x000fe400080006ff */
[----:B------:R-:W-:Y:S02]  /*01f0*/  USHF.L.U64.HI UR13, UR5, 0x2, UR7 ;  /* 0x00000002050d7899 */ /* 0x000fe40008010207 */
[----:B0-----:R-:W-:-:S04]  /*0200*/  UIADD3 UR5, UP0, UPT, UR14, UR10, URZ ;  /* 0x0000000a0e057290 */ /* 0x001fc8000ff1e0ff */
[----:B------:R-:W-:Y:S02]  /*0210*/  UIADD3.X UR7, UPT, UPT, UR13, UR11, URZ, UP0, !UPT ;  /* 0x0000000b0d077290 */ /* 0x000fe400087fe4ff */
[----:B------:R-:W-:-:S04]  /*0220*/  IMAD.U32 R4, RZ, RZ, UR5 ;  /* 0x00000005ff047e24 */ /* 0x000fc8000f8e00ff */
[----:B------:R-:W-:Y:S01]  /*0230*/  IMAD.U32 R5, RZ, RZ, UR7 ;  /* 0x00000007ff057e24 */ /* 0x000fe2000f8e00ff */
[----:B------:R-:W0:Y:S04]  /*0240*/  LDCU UR5, c[0x0][0x38c] ;  /* 0x00007180ff0577ac */ /* 0x000e280008000800 */
[----:B------:R-:W0:Y:S02]  /*0250*/  LDG.E R4, desc[UR16][R4.64] ;  /* 0x0000001004047981 */ /* 0x000e24000c1e1900 */
[----:B0-----:R-:W-:-:S13]  /*0260*/  FSETP.GT.AND P0, PT, R4, UR5, PT ;  /* 0x0000000504007c0b */ /* 0x001fda000bf04000 */
[----:B------:R-:W-:Y:S05]  /*0270*/  @!P0 BRA `(.L_x_22) ;  /* 0x0000000000788947 */ /* 0x000fea0003800000 */
[----:B------:R-:W0:Y:S01]  /*0280*/  LDCU.64 UR10, c[0x0][0x3a0] ;  /* 0x00007400ff0a77ac */ /* 0x000e220008000a00 */
[----:B------:R-:W1:Y:S01]  /*0290*/  LDC R9, c[0x0][0x384] ;  /* 0x0000e100ff097b82 */ /* 0x000e620000000800 */
[----:B------:R-:W-:Y:S01]  /*02a0*/  IMAD.MOV.U32 R3, RZ, RZ, 0x1 ;  /* 0x00000001ff037424 */ /* 0x000fe200078e00ff */
[----:B------:R-:W-:Y:S01]  /*02b0*/  BSSY.RECONVERGENT B0, `(.L_x_22) ;  /* 0x000001a000007945 */ /* 0x000fe20003800200 */
[----:B0-----:R-:W-:Y:S01]  /*02c0*/  UIADD3 UR5, UP0, UPT, UR14, UR10, URZ ;  /* 0x0000000a0e057290 */ /* 0x001fe2000ff1e0ff */
[----:B------:R-:W0:Y:S03]  /*02d0*/  LDCU.64 UR14, c[0x0][0x398] ;  /* 0x00007300ff0e77ac */ /* 0x000e260008000a00 */
[----:B------:R-:W-:Y:S02]  /*02e0*/  UIADD3.X UR7, UPT, UPT, UR13, UR11, URZ, UP0, !UPT ;  /* 0x0000000b0d077290 */ /* 0x000fe400087fe4ff */
[----:B------:R-:W-:Y:S01]  /*02f0*/  IMAD.U32 R4, RZ, RZ, UR5 ;  /* 0x00000005ff047e24 */ /* 0x000fe2000f8e00ff */
[----:B-1----:R-:W-:Y:S01]  /*0300*/  ISETP.GE.AND P0, PT, R0, R9, PT ;  /* 0x000000090000720c */ /* 0x002fe20003f06270 */
[----:B------:R-:W1:Y:S02]  /*0310*/  LDCU.64 UR10, c[0x0][0x3a8] ;  /* 0x00007500ff0a77ac */ /* 0x000e640008000a00 */
[----:B------:R-:W-:-:S05]  /*0320*/  IMAD.U32 R5, RZ, RZ, UR7 ;  /* 0x00000007ff057e24 */ /* 0x000fca000f8e00ff */
[----:B------:R2:W-:Y:S05]  /*0330*/  STG.E desc[UR16][R4.64], R3 ;  /* 0x0000000304007986 */ /* 0x0005ea000c101910 */
[----:B0-----:R-:W-:Y:S05]  /*0340*/  @P0 BRA `(.L_x_23) ;  /* 0x0000000000400947 */ /* 0x001fea0003800000 */
[----:B------:R-:W-:Y:S01]  /*0350*/  IMAD R10, R9, UR4, RZ ;  /* 0x00000004090a7c24 */ /* 0x000fe2000f8e02ff */
[----:B--2---:R-:W-:-:S04]  /*0360*/  MOV R3, R0 ;  /* 0x0000000000037202 */ /* 0x004fc80000000f00 */
[----:B------:R-:W-:-:S07]  /*0370*/  SHF.R.S32.HI R11, RZ, 0x1f, R10 ;  /* 0x0000001fff0b7819 */ /* 0x000fce000001140a */
.L_x_24:
[----:B0-----:R-:W-:-:S05]  /*0380*/  IADD3 R5, P0, PT, R10, R3, RZ ;  /* 0x000000030a057210 */ /* 0x001fca0007f1e0ff */
[----:B------:R-:W-:Y:S01]  /*0390*/  IMAD.X R6, RZ, RZ, R11, P0 ;  /* 0x000000ffff067224 */ /* 0x000fe200000e060b */
[----:B------:R-:W-:-:S04]  /*03a0*/  LEA R4, P0, R5, UR14, 0x2 ;  /* 0x0000000e05047c11 */ /* 0x000fc8000f8010ff */
[----:B------:R-:W-:-:S06]  /*03b0*/  LEA.HI.X R5, R5, UR15, R6, 0x2, P0 ;  /* 0x0000000f05057c11 */ /* 0x000fcc00080f1406 */
[----:B------:R-:W2:Y:S01]  /*03c0*/  LDG.E R5, desc[UR16][R4.64] ;  /* 0x0000001004057981 */ /* 0x000ea2000c1e1900 */
[----:B------:R-:W-:Y:S01]  /*03d0*/  IADD3 R7, P0, PT, R3, UR12, RZ ;  /* 0x0000000c03077c10 */ /* 0x000fe2000ff1e0ff */
[----:B----4-:R-:W-:-:S04]  /*03e0*/  IMAD.IADD R3, R2, 0x1, R3 ;  /* 0x0000000102037824 */ /* 0x010fc800078e0203 */
[----:B------:R-:W-:Y:S01]  /*03f0*/  IMAD.X R8, RZ, RZ, UR21, P0 ;  /* 0x00000015ff087e24 */ /* 0x000fe200080e06ff */
[----:B-1----:R-:W-:-:S04]  /*0400*/  LEA R6, P0, R7, UR10, 0x2 ;  /* 0x0000000a07067c11 */ /* 0x002fc8000f8010ff */
[----:B------:R-:W-:Y:S02]  /*0410*/  LEA.HI.X R7, R7, UR11, R8, 0x2, P0 ;  /* 0x0000000b07077c11 */ /* 0x000fe400080f1408 */
[----:B------:R-:W-:-:S03]  /*0420*/  ISETP.GE.AND P0, PT, R3, R9, PT ;  /* 0x000000090300720c */ /* 0x000fc60003f06270 */
[----:B--2---:R0:W-:Y:S10]  /*0430*/  REDG.E.AND.STRONG.GPU desc[UR16][R6.64], R5 ;  /* 0x000000050600798e */ /* 0x0041f4000e92e110 */
[----:B------:R-:W-:Y:S05]  /*0440*/  @!P0 BRA `(.L_x_24) ;  /* 0xfffffffc00cc8947 */ /* 0x000fea000383ffff */
.L_x_23:
[----:B-1----:R-:W-:Y:S05]  /*0450*/  BSYNC.RECONVERGENT B0 ;  /* 0x0000000000007941 */ /* 0x002fea0003800200 */
.L_x_22:
[----:B------:R-:W3:Y:S01]  /*0460*/  LDCU UR5, c[0x0][0x380] ;  /* 0x00007000ff0577ac */ /* 0x000ee20008000800 */
[----:B-1----:R-:W-:-:S04]  /*0470*/  UIADD3 UR4, UPT, UPT, UR18, UR4, URZ ;  /* 0x0000000412047290 */ /* 0x002fc8000fffe0ff */
[----:B---3--:R-:W-:-:S09]  /*0480*/  UISETP.GE.AND UP0, UPT, UR4, UR5, UPT ;  /* 0x000000050400728c */ /* 0x008fd2000bf06270 */
[----:B------:R-:W-:Y:S05]  /*0490*/  BRA.U !UP0, `(.L_x_25) ;  /* 0xfffffffd083c7547 */ /* 0x000fea000b83ffff */
.L_x_21:
[----:B-1----:R-:W-:-:S04]  /*04a0*/  UIADD3 UR6, UPT, UPT, UR19, UR6, URZ ;  /* 0x0000000613067290 */ /* 0x002fc8000fffe0ff */
[----:B------:R-:W-:-:S09]  /*04b0*/  UISETP.GE.AND UP0, UPT, UR6, UR5, UPT ;  /* 0x000000050600728c */ /* 0x000fd2000bf06270 */
[----:B------:R-:W-:Y:S05]  /*04c0*/  BRA.U !UP0, `(.L_x_26) ;  /* 0xfffffffd080c7547 */ /* 0x000fea000b83ffff */
[----:B------:R-:W-:Y:S05]  /*04d0*/  EXIT ;  /* 0x000000000000794d */ /* 0x000fea0003800000 */
.L_x_20:
[----:B------:R-:W0:Y:S02]  /*04e0*/  LDCU UR5, c[0x0][0x380] ;  /* 0x00007000ff0577ac */ /* 0x000e240008000800 */
[----:B0-----:R-:W-:-:S09]  /*04f0*/  UISETP.GE.U32.AND UP0, UPT, UR8, UR5, UPT ;  /* 0x000000050800728c */ /* 0x001fd2000bf06070 */
[----:B--23--:R-:W-:Y:S05]  /*0500*/  BRA.U UP0, `(.L_x_27) ;  /* 0x00000001006c7547 */ /* 0x00cfea000b800000 */
[----:B------:R-:W-:Y:S01]  /*0510*/  UIMAD UR11, UR6, UR5, URZ ;  /* 0x00000005060b72a4 */ /* 0x000fe2000f8e02ff */
[----:B------:R-:W0:Y:S01]  /*0520*/  LDCU UR9, c[0x0][0x380] ;  /* 0x00007000ff0977ac */ /* 0x000e220008000800 */
[----:B------:R-:W2:Y:S01]  /*0530*/  LDCU UR20, c[0x0][0x38c] ;  /* 0x00007180ff1477ac */ /* 0x000ea20008000800 */
[----:B------:R-:W3:Y:S01]  /*0540*/  LDCU.64 UR14, c[0x0][0x390] ;  /* 0x00007200ff0e77ac */ /* 0x000ee20008000a00 */
[----:B------:R-:W-:Y:S01]  /*0550*/  USHF.R.S32.HI UR12, URZ, 0x1f, UR11 ;  /* 0x0000001fff0c7899 */ /* 0x000fe2000801140b */
[----:B------:R-:W-:-:S11]  /*0560*/  UMOV UR4, UR8 ;  /* 0x0000000800047c82 */ /* 0x000fd60008000000 */
.L_x_29:
[----:B------:R-:W-:-:S09]  /*0570*/  UISETP.NE.AND UP0, UPT, UR6, UR4, UPT ;  /* 0x000000040600728c */ /* 0x000fd2000bf05270 */
[----:B--2---:R-:W-:Y:S05]  /*0580*/  BRA.U !UP0, `(.L_x_28) ;  /* 0x00000001083c7547 */ /* 0x004fea000b800000 */
[----:B------:R-:W-:-:S04]  /*0590*/  UIADD3 UR5, UP0, UPT, UR11, UR4, URZ ;  /* 0x000000040b057290 */ /* 0x000fc8000ff1e0ff */
[----:B------:R-:W-:Y:S02]  /*05a0*/  ULEA.HI.X.SX32 UR7, UR4, UR12, 0x1, UP0 ;  /* 0x0000000c04077291 */ /* 0x000fe400080f0eff */
[----:B------:R-:W-:Y:S02]  /*05b0*/  USHF.L.U32 UR13, UR5, 0x2, URZ ;  /* 0x00000002050d7899 */ /* 0x000fe400080006ff */
[----:B------:R-:W-:Y:S02]  /*05c0*/  USHF.L.U64.HI UR7, UR5, 0x2, UR7 ;  /* 0x0000000205077899 */ /* 0x000fe40008010207 */
[----:B---3--:R-:W-:-:S04]  /*05d0*/  UIADD3 UR5, UP0, UPT, UR13, UR14, URZ ;  /* 0x0000000e0d057290 */ /* 0x008fc8000ff1e0ff */
[----:B------:R-:W-:Y:S02]  /*05e0*/  UIADD3.X UR10, UPT, UPT, UR7, UR15, URZ, UP0, !UPT ;  /* 0x0000000f070a7290 */ /* 0x000fe400087fe4ff */
[----:B----4-:R-:W-:-:S04]  /*05f0*/  MOV R2, UR5 ;  /* 0x0000000500027c02 */ /* 0x010fc80008000f00 */
[----:B------:R-:W-:-:S05]  /*0600*/  IMAD.U32 R3, RZ, RZ, UR10 ;  /* 0x0000000aff037e24 */ /* 0x000fca000f8e00ff */
[----:B------:R-:W2:Y:S02]  /*0610*/  LDG.E R2, desc[UR16][R2.64] ;  /* 0x0000001002027981 */ /* 0x000ea4000c1e1900 */
[----:B--2---:R-:W-:-:S13]  /*0620*/  FSETP.GT.AND P0, PT, R2, UR20, PT ;  /* 0x0000001402007c0b */ /* 0x004fda000bf04000 */
[----:B------:R-:W2:Y:S01]  /*0630*/  @P0 LDC.64 R4, c[0x0][0x3a0] ;  /* 0x0000e800ff040b82 */ /* 0x000ea20000000a00 */
[----:B------:R-:W-:Y:S01]  /*0640*/  @P0 IMAD.MOV.U32 R7, RZ, RZ, 0x1 ;  /* 0x00000001ff070424 */ /* 0x000fe200078e00ff */
[----:B--2---:R-:W-:-:S04]  /*0650*/  @P0 IADD3 R4, P1, PT, R4, UR13, RZ ;  /* 0x0000000d04040c10 */ /* 0x004fc8000ff3e0ff */
[----:B------:R-:W-:-:S05]  /*0660*/  @P0 IADD3.X R5, PT, PT, R5, UR7, RZ, P1, !PT ;  /* 0x0000000705050c10 */ /* 0x000fca0008ffe4ff */
[----:B------:R2:W-:Y:S04]  /*0670*/  @P0 STG.E desc[UR16][R4.64], R7 ;  /* 0x0000000704000986 */ /* 0x0005e8000c101910 */
.L_x_28:
[----:B-1----:R-:W-:Y:S01]  /*0680*/  UIADD3 UR4, UPT, UPT, UR18, UR4, URZ ;  /* 0x0000000412047290 */ /* 0x002fe2000fffe0ff */
[----:B0-----:R-:W-:-:S03]  /*0690*/  UMOV UR5, UR9 ;  /* 0x0000000900057c82 */ /* 0x001fc60008000000 */
[----:B------:R-:W-:-:S09]  /*06a0*/  UISETP.GE.AND UP0, UPT, UR4, UR5, UPT ;  /* 0x000000050400728c */ /* 0x000fd2000bf06270 */
[----:B------:R-:W-:Y:S05]  /*06b0*/  BRA.U !UP0, `(.L_x_29) ;  /* 0xfffffffd08ac7547 */ /* 0x000fea000b83ffff */
.L_x_27:
[----:B-1----:R-:W-:-:S04]  /*06c0*/  UIADD3 UR6, UPT, UPT, UR19, UR6, URZ ;  /* 0x0000000613067290 */ /* 0x002fc8000fffe0ff */
[----:B------:R-:W-:-:S09]  /*06d0*/  UISETP.GE.AND UP0, UPT, UR6, UR5, UPT ;  /* 0x000000050600728c */ /* 0x000fd2000bf06270 */
[----:B------:R-:W-:Y:S05]  /*06e0*/  BRA.U !UP0, `(.L_x_20) ;  /* 0xfffffffd087c7547 */ /* 0x000fea000b83ffff */
[----:B--23--:R-:W-:Y:S05]  /*06f0*/  EXIT ;  /* 0x000000000000794d */ /* 0x00cfea0003800000 */
.L_x_19:
[----:B0-----:R-:W0:Y:S02]  /*0700*/  LDCU UR9, c[0x0][0x380] ;  /* 0x00007000ff0977ac */ /* 0x001e240008000800 */
[----:B0-----:R-:W-:-:S09]  /*0710*/  UISETP.GE.U32.AND UP0, UPT, UR8, UR9, UPT ;  /* 0x000000090800728c */ /* 0x001fd2000bf06070 */
[----:B------:R-:W-:Y:S05]  /*0720*/  BRA.U UP0, `(.L_x_30) ;  /* 0x0000000100d47547 */ /* 0x000fea000b800000 */
[----:B------:R-:W0:Y:S01]  /*0730*/  LDCU UR7, c[0x0][0x384] ;  /* 0x00007080ff0777ac */ /* 0x000e220008000800 */
[----:B------:R-:W2:Y:S01]  /*0740*/  LDCU.64 UR4, c[0x0][0x3a8] ;  /* 0x00007500ff0477ac */ /* 0x000ea20008000a00 */
[----:B------:R-:W-:-:S04]  /*0750*/  UIMAD UR11, UR6, UR9, URZ ;  /* 0x00000009060b72a4 */ /* 0x000fc8000f8e02ff */
[----:B------:R-:W-:Y:S02]  /*0760*/  USHF.R.S32.HI UR20, URZ, 0x1f, UR11 ;  /* 0x0000001fff147899 */ /* 0x000fe4000801140b */
[----:B0-----:R-:W-:-:S04]  /*0770*/  UIMAD UR7, UR6, UR7, URZ ;  /* 0x00000007060772a4 */ /* 0x001fc8000f8e02ff */
[----:B--2---:R-:W-:-:S03]  /*0780*/  UIMAD.WIDE UR4, UR7, 0x4, UR4 ;  /* 0x00000004070478a5 */ /* 0x004fc6000f8e0204 */
[----:B------:R-:W-:-:S09]  /*0790*/  UMOV UR7, UR8 ;  /* 0x0000000800077c82 */ /* 0x000fd20008000000 */
.L_x_34:
[----:B------:R-:W-:-:S09]  /*07a0*/  UISETP.NE.AND UP0, UPT, UR6, UR7, UPT ;  /* 0x000000070600728c */ /* 0x000fd2000bf05270 */
[----:B0-----:R-:W-:Y:S05]  /*07b0*/  BRA.U !UP0, `(.L_x_31) ;  /* 0x0000000108a07547 */ /* 0x001fea000b800000 */
        /* <DEDUP_REMOVED lines=8> */
[----:B------:R-:W-:Y:S01]  /*0840*/  MOV R5, UR10 ;  /* 0x0000000a00057c02 */ /* 0x000fe20008000f00 */
        /* <DEDUP_REMOVED lines=8> */
[----:B0-----:R-:W-:-:S04]  /*08d0*/  UIADD3 UR9, UP0, UPT, UR13, UR14, URZ ;  /* 0x0000000e0d097290 */ /* 0x001fc8000ff1e0ff */
[----:B------:R-:W-:Y:S02]  /*08e0*/  UIADD3.X UR10, UPT, UPT, UR12, UR15, URZ, UP0, !UPT ;  /* 0x0000000f0c0a7290 */ /* 0x000fe400087fe4ff */
[----:B------:R-:W-:Y:S01]  /*08f0*/  IMAD.U32 R4, RZ, RZ, UR9 ;  /* 0x00000009ff047e24 */ /* 0x000fe2000f8e00ff */
[----:B-1----:R-:W-:-:S03]  /*0900*/  ISETP.GE.AND P0, PT, R0, R12, PT ;  /* 0x0000000c0000720c */ /* 0x002fc60003f06270 */
[----:B------:R-:W-:-:S05]  /*0910*/  IMAD.U32 R5, RZ, RZ, UR10 ;  /* 0x0000000aff057e24 */ /* 0x000fca000f8e00ff */
[----:B------:R0:W-:Y:S05]  /*0920*/  STG.E desc[UR16][R4.64], R3 ;  /* 0x0000000304007986 */ /* 0x0001ea000c101910 */
[----:B------:R-:W-:Y:S05]  /*0930*/  @P0 BRA `(.L_x_32) ;  /* 0x00000000003c0947 */ /* 0x000fea0003800000 */
[----:B------:R-:W1:Y:S01]  /*0940*/  LDC.64 R6, c[0x0][0x398] ;  /* 0x0000e600ff067b82 */ /* 0x000e620000000a00 */
[----:B------:R-:W-:Y:S01]  /*0950*/  IMAD R11, R12, UR7, RZ ;  /* 0x000000070c0b7c24 */ /* 0x000fe2000f8e02ff */
[----:B0-----:R-:W-:Y:S01]  /*0960*/  MOV R3, R0 ;  /* 0x0000000000037202 */ /* 0x001fe20000000f00 */
[----:B------:R-:W-:-:S04]  /*0970*/  IMAD.WIDE.U32 R4, R0, 0x4, RZ ;  /* 0x0000000400047825 */ /* 0x000fc800078e00ff */
[----:B-1----:R-:W-:-:S07]  /*0980*/  IMAD.WIDE R10, R11, 0x4, R6 ;  /* 0x000000040b0a7825 */ /* 0x002fce00078e0206 */
.L_x_33:
[----:B------:R-:W-:-:S05]  /*0990*/  IADD3 R6, P0, PT, R10, R4, RZ ;  /* 0x000000040a067210 */ /* 0x000fca0007f1e0ff */
[----:B-1----:R-:W-:-:S06]  /*09a0*/  IMAD.X R7, R11, 0x1, R5, P0 ;  /* 0x000000010b077824 */ /* 0x002fcc00000e0605 */
[----:B------:R-:W2:Y:S01]  /*09b0*/  LDG.E R7, desc[UR16][R6.64] ;  /* 0x0000001006077981 */ /* 0x000ea2000c1e1900 */
[----:B------:R-:W-:Y:S01]  /*09c0*/  IADD3 R8, P0, PT, R4, UR4, RZ ;  /* 0x0000000404087c10 */ /* 0x000fe2000ff1e0ff */
[----:B----4-:R-:W-:-:S03]  /*09d0*/  IMAD.IADD R3, R2, 0x1, R3 ;  /* 0x0000000102037824 */ /* 0x010fc600078e0203 */
[----:B------:R-:W-:Y:S02]  /*09e0*/  IADD3.X R9, PT, PT, R5, UR5, RZ, P0, !PT ;  /* 0x0000000505097c10 */ /* 0x000fe400087fe4ff */
[----:B------:R-:W-:Y:S01]  /*09f0*/  ISETP.GE.AND P0, PT, R3, R12, PT ;  /* 0x0000000c0300720c */ /* 0x000fe20003f06270 */
[----:B------:R-:W-:Y:S02]  /*0a00*/  IMAD.WIDE.U32 R4, R2, 0x4, R4 ;  /* 0x0000000402047825 */ /* 0x000fe400078e0004 */
[----:B--2---:R1:W-:Y:S10]  /*0a10*/  REDG.E.OR.STRONG.GPU desc[UR16][R8.64], R7 ;  /* 0x000000070800798e */ /* 0x0043f4000f12e110 */
[----:B------:R-:W-:Y:S05]  /*0a20*/  @!P0 BRA `(.L_x_33) ;  /* 0xfffffffc00d88947 */ /* 0x000fea000383ffff */
.L_x_32:
[----:B------:R-:W-:Y:S05]  /*0a30*/  BSYNC.RECONVERGENT B0 ;  /* 0x0000000000007941 */ /* 0x000fea0003800200 */
.L_x_31:
[----:B------:R-:W2:Y:S01]  /*0a40*/  LDCU UR9, c[0x0][0x380] ;  /* 0x00007000ff0977ac */ /* 0x000ea20008000800 */
[----:B-1----:R-:W-:-:S04]  /*0a50*/  UIADD3 UR7, UPT, UPT, UR18, UR7, URZ ;  /* 0x0000000712077290 */ /* 0x002fc8000fffe0ff */
[----:B--2---:R-:W-:-:S09]  /*0a60*/  UISETP.GE.AND UP0, UPT, UR7, UR9, UPT ;  /* 0x000000090700728c */ /* 0x004fd2000bf06270 */
[----:B------:R-:W-:Y:S05]  /*0a70*/  BRA.U !UP0, `(.L_x_34) ;  /* 0xfffffffd08487547 */ /* 0x000fea000b83ffff */
.L_x_30:
[----:B-1----:R-:W-:-:S04]  /*0a80*/  UIADD3 UR6, UPT, UPT, UR19, UR6, URZ ;  /* 0x0000000613067290 */ /* 0x002fc8000fffe0ff */
[----:B------:R-:W-:-:S09]  /*0a90*/  UISETP.GE.AND UP0, UPT, UR6, UR9, UPT ;  /* 0x000000090600728c */ /* 0x000fd2000bf06270 */
[----:B------:R-:W-:Y:S05]  /*0aa0*/  BRA.U !UP0, `(.L_x_19) ;  /* 0xfffffffd08147547 */ /* 0x000fea000b83ffff */
[----:B------:R-:W-:Y:S05]  /*0ab0*/  EXIT ;  /* 0x000000000000794d */ /* 0x000fea0003800000 */
.L_x_35:
        /* <DEDUP_REMOVED lines=12> */
.L_x_130:


//--------------------- .text._Z23points_nms_block_kerneliiifPKiPyPi --------------------------
	.section	.text._Z23points_nms_block_kerneliiifPKiPyPi,"ax",@progbits
	.align	128
        .global         _Z23points_nms_block_kerneliiifPKiPyPi
        .type           _Z23points_nms_block_kerneliiifPKiPyPi,@function
        .size           _Z23points_nms_block_kerneliiifPKiPyPi,(.L_x_127 - _Z23points_nms_block_kerneliiifPKiPyPi)
        .other          _Z23points_nms_block_kerneliiifPKiPyPi,@"STO_CUDA_ENTRY STV_DEFAULT"
_Z23points_nms_block_kerneliiifPKiPyPi:
.text._Z23points_nms_block_kerneliiifPKiPyPi:
[----:B------:R-:W-:Y:S01]  /*0000*/  LDC R1, c[0x0][0x37c] ;  /* 0x0000df00ff017b82 */ /* 0x000fe20000000800 */
[----:B------:R-:W0:Y:S07]  /*0010*/  S2R R7, SR_CTAID.Y ;  /* 0x0000000000077919 */ /* 0x000e2e0000002600 */
[----:B------:R-:W0:Y:S01]  /*0020*/  LDC R5, c[0x0][0x380] ;  /* 0x0000e000ff057b82 */ /* 0x000e220000000800 */
[----:B------:R-:W1:Y:S01]  /*0030*/  S2R R2, SR_TID.X ;  /* 0x0000000000027919 */ /* 0x000e620000002100 */
[----:B0-----:R-:W-:-:S05]  /*0040*/  IMAD R0, R7, -0x40, R5 ;  /* 0xffffffc007007824 */ /* 0x001fca00078e0205 */
[----:B------:R-:W-:-:S04]  /*0050*/  VIMNMX R0, PT, PT, R0, 0x40, PT ;  /* 0x0000004000007848 */ /* 0x000fc80003fe0100 */
[----:B-1----:R-:W-:-:S13]  /*0060*/  ISETP.GE.U32.AND P0, PT, R2, R0, PT ;  /* 0x000000000200720c */ /* 0x002fda0003f06070 */
[----:B------:R-:W-:Y:S05]  /*0070*/  @P0 EXIT ;  /* 0x000000000000094d */ /* 0x000fea0003800000 */
[----:B------:R-:W0:Y:S01]  /*0080*/  S2R R4, SR_CTAID.X ;  /* 0x0000000000047919 */ /* 0x000e220000002500 */
[----:B------:R-:W-:Y:S01]  /*0090*/  VIADD R0, R2, 0x1 ;  /* 0x0000000102007836 */ /* 0x000fe20000000000 */
[----:B------:R-:W1:Y:S01]  /*00a0*/  LDCU.64 UR8, c[0x0][0x358] ;  /* 0x00006b00ff0877ac */ /* 0x000e620008000a00 */
[----:B------:R-:W-:Y:S01]  /*00b0*/  BSSY B0, `(.L_x_36) ;  /* 0x0000319000007945 */ /* 0x000fe20003800000 */
[----:B------:R-:W-:Y:S02]  /*00c0*/  IMAD.MOV.U32 R6, RZ, RZ, RZ ;  /* 0x000000ffff067224 */ /* 0x000fe400078e00ff */
[----:B------:R-:W-:Y:S02]  /*00d0*/  IMAD.MOV.U32 R9, RZ, RZ, RZ ;  /* 0x000000ffff097224 */ /* 0x000fe400078e00ff */
[----:B0-----:R-:W-:Y:S01]  /*00e0*/  IMAD R5, R4, -0x40, R5 ;  /* 0xffffffc004057824 */ /* 0x001fe200078e0205 */
[C---:B------:R-:W-:Y:S01]  /*00f0*/  ISETP.NE.AND P0, PT, R7.reuse, R4, PT ;  /* 0x000000040700720c */ /* 0x040fe20003f05270 */
[----:B------:R-:W-:-:S03]  /*0100*/  IMAD R7, R7, 0x40, R2 ;  /* 0x0000004007077824 */ /* 0x000fc600078e0202 */
[----:B------:R-:W-:Y:S02]  /*0110*/  VIMNMX R5, PT, PT, R5, 0x40, PT ;  /* 0x0000004005057848 */ /* 0x000fe40003fe0100 */
[----:B------:R-:W-:-:S04]  /*0120*/  SEL R8, R0, RZ, !P0 ;  /* 0x000000ff00087207 */ /* 0x000fc80004000000 */
[----:B------:R-:W-:-:S13]  /*0130*/  ISETP.GE.AND P0, PT, R8, R5, PT ;  /* 0x000000050800720c */ /* 0x000fda0003f06270 */
[----:B-1----:R-:W-:Y:S05]  /*0140*/  @P0 BRA `(.L_x_37) ;  /* 0x00000030003c0947 */ /* 0x002fea0003800000 */
[----:B------:R-:W0:Y:S02]  /*0150*/  LDC R0, c[0x0][0x384] ;  /* 0x0000e100ff007b82 */ /* 0x000e240000000800 */
[----:B0-----:R-:W-:-:S13]  /*0160*/  ISETP.GE.AND P0, PT, R0, 0x1, PT ;  /* 0x000000010000780c */ /* 0x001fda0003f06270 */
[----:B------:R-:W-:Y:S05]  /*0170*/  @!P0 BRA `(.L_x_38) ;  /* 0x0000001c00f88947 */ /* 0x000fea0003800000 */
[----:B------:R-:W0:Y:S01]  /*0180*/  LDCU.64 UR4, c[0x0][0x3a0] ;  /* 0x00007400ff0477ac */ /* 0x000e220008000a00 */
[----:B------:R-:W-:Y:S01]  /*0190*/  IMAD R10, R7, R0, RZ ;  /* 0x00000000070a7224 */ /* 0x000fe200078e02ff */
[C---:B------:R-:W-:Y:S01]  /*01a0*/  LOP3.LUT R20, R0.reuse, 0x7ffffff8, RZ, 0xc0, !PT ;  /* 0x7ffffff800147812 */ /* 0x040fe200078ec0ff */
[----:B------:R-:W-:Y:S01]  /*01b0*/  BSSY B1, `(.L_x_39) ;  /* 0x00001f9000017945 */ /* 0x000fe20003800000 */
[C---:B------:R-:W-:Y:S01]  /*01c0*/  LOP3.LUT R16, R0.reuse, 0x7, RZ, 0xc0, !PT ;  /* 0x0000000700107812 */ /* 0x040fe200078ec0ff */
[----:B------:R-:W-:Y:S01]  /*01d0*/  IMAD.MOV.U32 R6, RZ, RZ, RZ ;  /* 0x000000ffff067224 */ /* 0x000fe200078e00ff */
[----:B------:R-:W-:Y:S01]  /*01e0*/  SHF.R.S32.HI R11, RZ, 0x1f, R10 ;  /* 0x0000001fff0b7819 */ /* 0x000fe2000001140a */
[----:B------:R-:W-:Y:S01]  /*01f0*/  IMAD.MOV.U32 R9, RZ, RZ, RZ ;  /* 0x000000ffff097224 */ /* 0x000fe200078e00ff */
[C---:B------:R-:W-:Y:S01]  /*0200*/  LOP3.LUT R17, R0.reuse, 0x3, RZ, 0xc0, !PT ;  /* 0x0000000300117812 */ /* 0x040fe200078ec0ff */
[----:B------:R-:W-:Y:S01]  /*0210*/  IMAD.MOV R20, RZ, RZ, -R20 ;  /* 0x000000ffff147224 */ /* 0x000fe200078e0a14 */
[----:B------:R-:W-:-:S02]  /*0220*/  LOP3.LUT R18, R0, 0xf, RZ, 0xc0, !PT ;  /* 0x0000000f00127812 */ /* 0x000fc400078ec0ff */
[----:B------:R-:W-:Y:S02]  /*0230*/  LOP3.LUT R19, R0, 0x7ffffff0, RZ, 0xc0, !PT ;  /* 0x7ffffff000137812 */ /* 0x000fe400078ec0ff */
[----:B0-----:R-:W-:-:S04]  /*0240*/  LEA R12, P0, R10, UR4, 0x2 ;  /* 0x000000040a0c7c11 */ /* 0x001fc8000f8010ff */
[----:B------:R-:W-:-:S09]  /*0250*/  LEA.HI.X R13, R10, UR5, R11, 0x2, P0 ;  /* 0x000000050a0d7c11 */ /* 0x000fd200080f140b */
.L_x_61:
[----:B------:R-:W0:Y:S01]  /*0260*/  LDC R3, c[0x0][0x384] ;  /* 0x0000e100ff037b82 */ /* 0x000e220000000800 */
[----:B------:R-:W-:Y:S05]  /*0270*/  YIELD ;  /* 0x0000000000007946 */ /* 0x000fea0003800000 */
[----:B------:R-:W-:Y:S02]  /*0280*/  IMAD.MOV.U32 R25, RZ, RZ, RZ ;  /* 0x000000ffff197224 */ /* 0x000fe400078e00ff */
[----:B------:R-:W-:Y:S01]  /*0290*/  IMAD.MOV.U32 R21, RZ, RZ, RZ ;  /* 0x000000ffff157224 */ /* 0x000fe200078e00ff */
[----:B0-----:R-:W-:Y:S01]  /*02a0*/  ISETP.GE.U32.AND P0, PT, R3, 0x8, PT ;  /* 0x000000080300780c */ /* 0x001fe20003f06070 */
[----:B------:R-:W-:-:S02]  /*02b0*/  IMAD R0, R4, R3, RZ ;  /* 0x0000000304007224 */ /* 0x000fc400078e02ff */
[----:B------:R-:W-:Y:S02]  /*02c0*/  IMAD R22, R8, R3, RZ ;  /* 0x0000000308167224 */ /* 0x000fe400078e02ff */
[----:B------:R-:W-:Y:S02]  /*02d0*/  IMAD.SHL.U32 R23, R0, 0x40, RZ ;  /* 0x0000004000177824 */ /* 0x000fe400078e00ff */
[----:B------:R-:W-:-:S03]  /*02e0*/  IMAD.MOV.U32 R0, RZ, RZ, RZ ;  /* 0x000000ffff007224 */ /* 0x000fc600078e00ff */
[----:B------:R-:W-:-:S04]  /*02f0*/  IADD3 R22, P1, PT, R22, R23, RZ ;  /* 0x0000001716167210 */ /* 0x000fc80007f3e0ff */
[----:B------:R-:W-:Y:S01]  /*0300*/  LEA.HI.X.SX32 R23, R23, RZ, 0x1, P1 ;  /* 0x000000ff17177211 */ /* 0x000fe200008f0eff */
[----:B------:R-:W-:Y:S08]  /*0310*/  @!P0 BRA `(.L_x_40) ;  /* 0x0000000400f48947 */ /* 0x000ff00003800000 */
[----:B------:R-:W0:Y:S01]  /*0320*/  LDCU.64 UR4, c[0x0][0x390] ;  /* 0x00007200ff0477ac */ /* 0x000e220008000a00 */
[----:B------:R-:W-:Y:S01]  /*0330*/  LOP3.LUT R25, R3, 0x7ffffff8, RZ, 0xc0, !PT ;  /* 0x7ffffff803197812 */ /* 0x000fe200078ec0ff */
[----:B------:R-:W-:Y:S01]  /*0340*/  BSSY.RECONVERGENT B2, `(.L_x_40) ;  /* 0x000007a000027945 */ /* 0x000fe20003800200 */
[----:B------:R-:W-:Y:S01]  /*0350*/  IMAD.MOV.U32 R0, RZ, RZ, RZ ;  /* 0x000000ffff007224 */ /* 0x000fe200078e00ff */
[----:B0-----:R-:W-:Y:S02]  /*0360*/  LEA R2, P2, R22, UR4, 0x2 ;  /* 0x0000000416027c11 */ /* 0x001fe4000f8410ff */
[----:B------:R-:W-:Y:S02]  /*0370*/  LEA R14, P0, R10, UR4, 0x2 ;  /* 0x000000040a0e7c11 */ /* 0x000fe4000f8010ff */
[----:B------:R-:W-:Y:S02]  /*0380*/  IADD3 R2, P3, PT, R2, 0x10, RZ ;  /* 0x0000001002027810 */ /* 0x000fe40007f7e0ff */
[----:B------:R-:W-:-:S02]  /*0390*/  LEA.HI.X R24, R22, UR5, R23, 0x2, P2 ;  /* 0x0000000516187c11 */ /* 0x000fc400090f1417 */
[----:B------:R-:W-:Y:S02]  /*03a0*/  IADD3 R14, P1, PT, R14, 0x10, RZ ;  /* 0x000000100e0e7810 */ /* 0x000fe40007f3e0ff */
[----:B------:R-:W-:Y:S01]  /*03b0*/  LEA.HI.X R15, R10, UR5, R11, 0x2, P0 ;  /* 0x000000050a0f7c11 */ /* 0x000fe200080f140b */
[----:B------:R-:W-:Y:S02]  /*03c0*/  IMAD.X R3, RZ, RZ, R24, P3 ;  /* 0x000000ffff037224 */ /* 0x000fe400018e0618 */
[----:B------:R-:W-:Y:S02]  /*03d0*/  IMAD.MOV.U32 R24, RZ, RZ, R20 ;  /* 0x000000ffff187224 */ /* 0x000fe400078e0014 */
[----:B------:R-:W-:-:S07]  /*03e0*/  IMAD.X R15, RZ, RZ, R15, P1 ;  /* 0x000000ffff0f7224 */ /* 0x000fce00008e060f */
.L_x_41:
[----:B------:R-:W2:Y:S02]  /*03f0*/  LDG.E R26, desc[UR8][R14.64+-0x10] ;  /* 0xfffff0080e1a7981 */ /* 0x000ea4000c1e1900 */
[C---:B--2---:R-:W-:Y:S02]  /*0400*/  ISETP.NE.AND P1, PT, R26.reuse, RZ, PT ;  /* 0x000000ff1a00720c */ /* 0x044fe40003f25270 */
[----:B------:R-:W-:Y:S02]  /*0410*/  ISETP.NE.AND P2, PT, R26, RZ, PT ;  /* 0x000000ff1a00720c */ /* 0x000fe40003f45270 */
[----:B------:R-:W2:Y:S09]  /*0420*/  LDG.E R26, desc[UR8][R14.64+-0xc] ;  /* 0xfffff4080e1a7981 */ /* 0x000eb2000c1e1900 */
[----:B------:R-:W3:Y:S04]  /*0430*/  @P1 LDG.E R28, desc[UR8][R2.64+-0x10] ;  /* 0xfffff008021c1981 */ /* 0x000ee8000c1e1900 */
[----:B------:R-:W4:Y:S01]  /*0440*/  @!P2 LDG.E R27, desc[UR8][R2.64+-0x10] ;  /* 0xfffff008021ba981 */ /* 0x000f22000c1e1900 */
[----:B---3--:R-:W-:Y:S01]  /*0450*/  @P1 ISETP.NE.AND P0, PT, R28, RZ, PT ;  /* 0x000000ff1c00120c */ /* 0x008fe20003f05270 */
[----:B------:R-:W-:-:S03]  /*0460*/  IMAD.MOV.U32 R28, RZ, RZ, RZ ;  /* 0x000000ffff1c7224 */ /* 0x000fc600078e00ff */
[----:B------:R-:W-:Y:S02]  /*0470*/  @P1 FSEL R28, RZ, 1, !P0 ;  /* 0x3f800000ff1c1808 */ /* 0x000fe40004000000 */
[----:B--2---:R-:W-:Y:S02]  /*0480*/  ISETP.NE.AND P1, PT, R26, RZ, PT ;  /* 0x000000ff1a00720c */ /* 0x004fe40003f25270 */
[----:B----4-:R-:W-:Y:S01]  /*0490*/  @!P2 ISETP.NE.AND P0, PT, R27, RZ, PT ;  /* 0x000000ff1b00a20c */ /* 0x010fe20003f05270 */
[----:B------:R-:W-:-:S03]  /*04a0*/  IMAD.MOV.U32 R27, RZ, RZ, 0x3f800000 ;  /* 0x3f800000ff1b7424 */ /* 0x000fc600078e00ff */
[----:B------:R-:W-:Y:S02]  /*04b0*/  @!P2 FSEL R27, RZ, 1, !P0 ;  /* 0x3f800000ff1ba808 */ /* 0x000fe40004000000 */
[----:B------:R-:W-:Y:S01]  /*04c0*/  ISETP.NE.AND P2, PT, R26, RZ, PT ;  /* 0x000000ff1a00720c */ /* 0x000fe20003f45270 */
[----:B------:R-:W-:-:S04]  /*04d0*/  FADD R21, R28, R21 ;  /* 0x000000151c157221 */ /* 0x000fc80000000000 */
[----:B------:R-:W2:Y:S01]  /*04e0*/  @P1 LDG.E R28, desc[UR8][R2.64+-0xc] ;  /* 0xfffff408021c1981 */ /* 0x000ea2000c1e1900 */
[----:B------:R-:W-:-:S03]  /*04f0*/  FADD R27, R27, R0 ;  /* 0x000000001b1b7221 */ /* 0x000fc60000000000 */
[----:B------:R-:W3:Y:S04]  /*0500*/  LDG.E R0, desc[UR8][R14.64+-0x8] ;  /* 0xfffff8080e007981 */ /* 0x000ee8000c1e1900 */
[----:B------:R-:W4:Y:S01]  /*0510*/  @!P2 LDG.E R26, desc[UR8][R2.64+-0xc] ;  /* 0xfffff408021aa981 */ /* 0x000f22000c1e1900 */
[----:B--2---:R-:W-:Y:S01]  /*0520*/  @P1 ISETP.NE.AND P0, PT, R28, RZ, PT ;  /* 0x000000ff1c00120c */ /* 0x004fe20003f05270 */
[----:B------:R-:W-:-:S03]  /*0530*/  IMAD.MOV.U32 R28, RZ, RZ, RZ ;  /* 0x000000ffff1c7224 */ /* 0x000fc600078e00ff */
[----:B------:R-:W-:Y:S02]  /*0540*/  @P1 FSEL R28, RZ, 1, !P0 ;  /* 0x3f800000ff1c1808 */ /* 0x000fe40004000000 */
[----:B---3--:R-:W-:Y:S02]  /*0550*/  ISETP.NE.AND P1, PT, R0, RZ, PT ;  /* 0x000000ff0000720c */ /* 0x008fe40003f25270 */
[----:B----4-:R-:W-:Y:S01]  /*0560*/  @!P2 ISETP.NE.AND P0, PT, R26, RZ, PT ;  /* 0x000000ff1a00a20c */ /* 0x010fe20003f05270 */
[----:B------:R-:W-:-:S03]  /*0570*/  IMAD.MOV.U32 R26, RZ, RZ, 0x3f800000 ;  /* 0x3f800000ff1a7424 */ /* 0x000fc600078e00ff */
[----:B------:R-:W-:Y:S02]  /*0580*/  @!P2 FSEL R26, RZ, 1, !P0 ;  /* 0x3f800000ff1aa808 */ /* 0x000fe40004000000 */
[----:B------:R-:W-:Y:S01]  /*0590*/  ISETP.NE.AND P2, PT, R0, RZ, PT ;  /* 0x000000ff0000720c */ /* 0x000fe20003f45270 */
[----:B------:R-:W-:Y:S01]  /*05a0*/  FADD R21, R21, R28 ;  /* 0x0000001c15157221 */ /* 0x000fe20000000000 */
[----:B------:R-:W2:Y:S04]  /*05b0*/  LDG.E R0, desc[UR8][R14.64+-0x4] ;  /* 0xfffffc080e007981 */ /* 0x000ea8000c1e1900 */
[----:B------:R-:W3:Y:S01]  /*05c0*/  @P1 LDG.E R28, desc[UR8][R2.64+-0x8] ;  /* 0xfffff808021c1981 */ /* 0x000ee2000c1e1900 */
[----:B------:R-:W-:-:S06]  /*05d0*/  FADD R27, R27, R26 ;  /* 0x0000001a1b1b7221 */ /* 0x000fcc0000000000 */
        /* <DEDUP_REMOVED lines=60> */
[----:B------:R-:W-:-:S05]  /*09a0*/  ISETP.NE.AND P2, PT, R0, RZ, PT ;  /* 0x000000ff0000720c */ /* 0x000fca0003f45270 */
[----:B------:R-:W2:Y:S01]  /*09b0*/  @P1 LDG.E R0, desc[UR8][R2.64+0xc] ;  /* 0x00000c0802001981 */ /* 0x000ea2000c1e1900 */
[----:B------:R-:W-:-:S07]  /*09c0*/  FADD R27, R27, R26 ;  /* 0x0000001a1b1b7221 */ /* 0x000fce0000000000 */
[----:B------:R-:W3:Y:S01]  /*09d0*/  @!P2 LDG.E R26, desc[UR8][R2.64+0xc] ;  /* 0x00000c08021aa981 */ /* 0x000ee2000c1e1900 */
[----:B------:R-:W-:Y:S01]  /*09e0*/  FADD R21, R21, R28 ;  /* 0x0000001c15157221 */ /* 0x000fe20000000000 */
[----:B------:R-:W-:Y:S01]  /*09f0*/  VIADD R24, R24, 0x8 ;  /* 0x0000000818187836 */ /* 0x000fe20000000000 */
[----:B--2---:R-:W-:Y:S01]  /*0a00*/  @P1 ISETP.NE.AND P0, PT, R0, RZ, PT ;  /* 0x000000ff0000120c */ /* 0x004fe20003f05270 */
[----:B------:R-:W-:-:S03]  /*0a10*/  IMAD.MOV.U32 R0, RZ, RZ, RZ ;  /* 0x000000ffff007224 */ /* 0x000fc600078e00ff */
[----:B------:R-:W-:Y:S02]  /*0a20*/  @P1 FSEL R0, RZ, 1, !P0 ;  /* 0x3f800000ff001808 */ /* 0x000fe40004000000 */
[----:B---3--:R-:W-:-:S03]  /*0a30*/  @!P2 ISETP.NE.AND P0, PT, R26, RZ, PT ;  /* 0x000000ff1a00a20c */ /* 0x008fc60003f05270 */
[----:B------:R-:W-:Y:S01]  /*0a40*/  FADD R21, R21, R0 ;  /* 0x0000000015157221 */ /* 0x000fe20000000000 */
[----:B------:R-:W-:Y:S01]  /*0a50*/  IMAD.MOV.U32 R0, RZ, RZ, 0x3f800000 ;  /* 0x3f800000ff007424 */ /* 0x000fe200078e00ff */
[----:B------:R-:W-:Y:S02]  /*0a60*/  @!P2 FSEL R0, RZ, 1, !P0 ;  /* 0x3f800000ff00a808 */ /* 0x000fe40004000000 */
[----:B------:R-:W-:-:S05]  /*0a70*/  IADD3 R14, P0, PT, R14, 0x20, RZ ;  /* 0x000000200e0e7810 */ /* 0x000fca0007f1e0ff */
[----:B------:R-:W-:Y:S01]  /*0a80*/  IMAD.X R15, RZ, RZ, R15, P0 ;  /* 0x000000ffff0f7224 */ /* 0x000fe200000e060f */
[----:B------:R-:W-:Y:S02]  /*0a90*/  ISETP.NE.AND P0, PT, R24, RZ, PT ;  /* 0x000000ff1800720c */ /* 0x000fe40003f05270 */
[----:B------:R-:W-:Y:S01]  /*0aa0*/  IADD3 R2, P1, PT, R2, 0x20, RZ ;  /* 0x0000002002027810 */ /* 0x000fe20007f3e0ff */
[----:B------:R-:W-:-:S04]  /*0ab0*/  FADD R0, R27, R0 ;  /* 0x000000001b007221 */ /* 0x000fc80000000000 */
[----:B------:R-:W-:-:S06]  /*0ac0*/  IMAD.X R3, RZ, RZ, R3, P1 ;  /* 0x000000ffff037224 */ /* 0x000fcc00008e0603 */
[----:B------:R-:W-:Y:S05]  /*0ad0*/  @P0 BRA `(.L_x_41) ;  /* 0xfffffff800440947 */ /* 0x000fea000383ffff */
[----:B------:R-:W-:Y:S05]  /*0ae0*/  BSYNC.RECONVERGENT B2 ;  /* 0x0000000000027941 */ /* 0x000fea0003800200 */
.L_x_40:
[----:B------:R-:W0:Y:S01]  /*0af0*/  LDCU.64 UR6, c[0x0][0x390] ;  /* 0x00007200ff0677ac */ /* 0x000e220008000a00 */
[----:B------:R-:W-:Y:S02]  /*0b00*/  ISETP.NE.AND P0, PT, R16, RZ, PT ;  /* 0x000000ff1000720c */ /* 0x000fe40003f05270 */
[----:B0-----:R-:W-:-:S04]  /*0b10*/  LEA R14, P1, R22, UR6, 0x2 ;  /* 0x00000006160e7c11 */ /* 0x001fc8000f8210ff */
[----:B------:R-:W-:-:S07]  /*0b20*/  LEA.HI.X R15, R22, UR7, R23, 0x2, P1 ;  /* 0x00000007160f7c11 */ /* 0x000fce00088f1417 */
[----:B------:R-:W-:Y:S05]  /*0b30*/  @!P0 BRA `(.L_x_42) ;  /* 0x0000000400dc8947 */ /* 0x000fea0003800000 */
[----:B------:R-:W-:Y:S01]  /*0b40*/  VIADD R2, R16, 0xffffffff ;  /* 0xffffffff10027836 */ /* 0x000fe20000000000 */
[----:B------:R-:W-:-:S04]  /*0b50*/  ISETP.NE.AND P0, PT, R17, RZ, PT ;  /* 0x000000ff1100720c */ /* 0x000fc80003f05270 */
[----:B------:R-:W-:-:S13]  /*0b60*/  ISETP.GE.U32.AND P1, PT, R2, 0x3, PT ;  /* 0x000000030200780c */ /* 0x000fda0003f26070 */
[----:B------:R-:W-:Y:S05]  /*0b70*/  @!P1 BRA `(.L_x_43) ;  /* 0x0000000000e89947 */ /* 0x000fea0003800000 */
[----:B------:R-:W-:-:S05]  /*0b80*/  IADD3 R2, P1, PT, R10, R25, RZ ;  /* 0x000000190a027210 */ /* 0x000fca0007f3e0ff */
[----:B------:R-:W-:Y:S01]  /*0b90*/  IMAD.X R3, RZ, RZ, R11, P1 ;  /* 0x000000ffff037224 */ /* 0x000fe200008e060b */
[----:B------:R-:W-:-:S04]  /*0ba0*/  LEA R22, P1, R2, UR6, 0x2 ;  /* 0x0000000602167c11 */ /* 0x000fc8000f8210ff */
[----:B------:R-:W-:-:S05]  /*0bb0*/  LEA.HI.X R23, R2, UR7, R3, 0x2, P1 ;  /* 0x0000000702177c11 */ /* 0x000fca00088f1403 */
[----:B------:R-:W2:Y:S01]  /*0bc0*/  LDG.E R27, desc[UR8][R22.64] ;  /* 0x00000008161b7981 */ /* 0x000ea2000c1e1900 */
[----:B------:R-:W-:-:S03]  /*0bd0*/  IMAD.WIDE.U32 R2, R25, 0x4, R14 ;  /* 0x0000000419027825 */ /* 0x000fc600078e000e */
[----:B------:R-:W3:Y:S04]  /*0be0*/  LDG.E R26, desc[UR8][R22.64+0x4] ;  /* 0x00000408161a7981 */ /* 0x000ee8000c1e1900 */
[----:B------:R-:W4:Y:S01]  /*0bf0*/  LDG.E R28, desc[UR8][R22.64+0xc] ;  /* 0x00000c08161c7981 */ /* 0x000f22000c1e1900 */
[----:B--2---:R-:W-:-:S13]  /*0c00*/  ISETP.NE.AND P2, PT, R27, RZ, PT ;  /* 0x000000ff1b00720c */ /* 0x004fda0003f45270 */
[----:B------:R-:W2:Y:S01]  /*0c10*/  @P2 LDG.E R24, desc[UR8][R2.64] ;  /* 0x0000000802182981 */ /* 0x000ea2000c1e1900 */
[----:B------:R-:W-:Y:S02]  /*0c20*/  ISETP.NE.AND P3, PT, R27, RZ, PT ;  /* 0x000000ff1b00720c */ /* 0x000fe40003f65270 */
[----:B--2---:R-:W-:Y:S01]  /*0c30*/  @P2 ISETP.NE.AND P1, PT, R24, RZ, PT ;  /* 0x000000ff1800220c */ /* 0x004fe20003f25270 */
[----:B------:R-:W-:-:S03]  /*0c40*/  IMAD.MOV.U32 R24, RZ, RZ, RZ ;  /* 0x000000ffff187224 */ /* 0x000fc600078e00ff */
[----:B------:R-:W-:Y:S02]  /*0c50*/  @P2 FSEL R24, RZ, 1, !P1 ;  /* 0x3f800000ff182808 */ /* 0x000fe40004800000 */
[----:B---3--:R-:W-:-:S03]  /*0c60*/  ISETP.NE.AND P2, PT, R26, RZ, PT ;  /* 0x000000ff1a00720c */ /* 0x008fc60003f45270 */
[----:B------:R-:W-:Y:S02]  /*0c70*/  FADD R24, R21, R24 ;  /* 0x0000001815187221 */ /* 0x000fe40000000000 */
[----:B------:R-:W2:Y:S08]  /*0c80*/  @!P3 LDG.E R21, desc[UR8][R2.64] ;  /* 0x000000080215b981 */ /* 0x000eb0000c1e1900 */
[----:B------:R-:W3:Y:S01]  /*0c90*/  @P2 LDG.E R27, desc[UR8][R2.64+0x4] ;  /* 0x00000408021b2981 */ /* 0x000ee2000c1e1900 */
[----:B------:R-:W-:-:S03]  /*0ca0*/  ISETP.NE.AND P5, PT, R26, RZ, PT ;  /* 0x000000ff1a00720c */ /* 0x000fc60003fa5270 */
[----:B------:R-:W5:Y:S01]  /*0cb0*/  LDG.E R26, desc[UR8][R22.64+0x8] ;  /* 0x00000808161a7981 */ /* 0x000f62000c1e1900 */
[----:B--2---:R-:W-:Y:S01]  /*0cc0*/  @!P3 ISETP.NE.AND P1, PT, R21, RZ, PT ;  /* 0x000000ff1500b20c */ /* 0x004fe20003f25270 */
[----:B------:R-:W-:-:S03]  /*0cd0*/  IMAD.MOV.U32 R21, RZ, RZ, 0x3f800000 ;  /* 0x3f800000ff157424 */ /* 0x000fc600078e00ff */
[----:B------:R-:W-:Y:S02]  /*0ce0*/  @!P3 FSEL R21, RZ, 1, !P1 ;  /* 0x3f800000ff15b808 */ /* 0x000fe40004800000 */
[----:B---3--:R-:W-:Y:S01]  /*0cf0*/  @P2 ISETP.NE.AND P1, PT, R27, RZ, PT ;  /* 0x000000ff1b00220c */ /* 0x008fe20003f25270 */
[----:B------:R-:W-:-:S03]  /*0d00*/  IMAD.MOV.U32 R27, RZ, RZ, RZ ;  /* 0x000000ffff1b7224 */ /* 0x000fc600078e00ff */
[----:B------:R-:W-:Y:S01]  /*0d10*/  @P2 FSEL R27, RZ, 1, !P1 ;  /* 0x3f800000ff1b2808 */ /* 0x000fe20004800000 */
[----:B------:R-:W-:-:S04]  /*0d20*/  FADD R21, R0, R21 ;  /* 0x0000001500157221 */ /* 0x000fc80000000000 */
[----:B------:R-:W-:Y:S02]  /*0d30*/  FADD R0, R24, R27 ;  /* 0x0000001b18007221 */ /* 0x000fe40000000000 */
[----:B------:R-:W2:Y:S01]  /*0d40*/  @!P5 LDG.E R24, desc[UR8][R2.64+0x4] ;  /* 0x000004080218d981 */ /* 0x000ea2000c1e1900 */
[C---:B-----5:R-:W-:Y:S02]  /*0d50*/  ISETP.NE.AND P3, PT, R26.reuse, RZ, PT ;  /* 0x000000ff1a00720c */ /* 0x060fe40003f65270 */
[----:B------:R-:W-:Y:S02]  /*0d60*/  ISETP.NE.AND P1, PT, R26, RZ, PT ;  /* 0x000000ff1a00720c */ /* 0x000fe40003f25270 */
[C---:B----4-:R-:W-:Y:S02]  /*0d70*/  ISETP.NE.AND P4, PT, R28.reuse, RZ, PT ;  /* 0x000000ff1c00720c */ /* 0x050fe40003f85270 */
[----:B------:R-:W-:-:S07]  /*0d80*/  ISETP.NE.AND P2, PT, R28, RZ, PT ;  /* 0x000000ff1c00720c */ /* 0x000fce0003f45270 */
[----:B------:R-:W3:Y:S04]  /*0d90*/  @P3 LDG.E R26, desc[UR8][R2.64+0x8] ;  /* 0x00000808021a3981 */ /* 0x000ee8000c1e1900 */
[----:B------:R-:W4:Y:S04]  /*0da0*/  @P4 LDG.E R22, desc[UR8][R2.64+0xc] ;  /* 0x00000c0802164981 */ /* 0x000f28000c1e1900 */
[----:B------:R-:W5:Y:S01]  /*0db0*/  @!P2 LDG.E R27, desc[UR8][R2.64+0xc] ;  /* 0x00000c08021ba981 */ /* 0x000f62000c1e1900 */
[----:B--2---:R-:W-:Y:S01]  /*0dc0*/  @!P5 ISETP.NE.AND P6, PT, R24, RZ, PT ;  /* 0x000000ff1800d20c */ /* 0x004fe20003fc5270 */
[----:B------:R-:W-:-:S03]  /*0dd0*/  IMAD.MOV.U32 R24, RZ, RZ, 0x3f800000 ;  /* 0x3f800000ff187424 */ /* 0x000fc600078e00ff */
[----:B------:R-:W-:-:S05]  /*0de0*/  @!P5 FSEL R24, RZ, 1, !P6 ;  /* 0x3f800000ff18d808 */ /* 0x000fca0007000000 */
[----:B------:R-:W-:Y:S02]  /*0df0*/  FADD R21, R21, R24 ;  /* 0x0000001815157221 */ /* 0x000fe40000000000 */
[----:B------:R-:W2:Y:S01]  /*0e00*/  @!P1 LDG.E R24, desc[UR8][R2.64+0x8] ;  /* 0x0000080802189981 */ /* 0x000ea2000c1e1900 */
[----:B---3--:R-:W-:Y:S01]  /*0e10*/  @P3 ISETP.NE.AND P6, PT, R26, RZ, PT ;  /* 0x000000ff1a00320c */ /* 0x008fe20003fc5270 */
[----:B------:R-:W-:-:S03]  /*0e20*/  IMAD.MOV.U32 R23, RZ, RZ, RZ ;  /* 0x000000ffff177224 */ /* 0x000fc600078e00ff */
[----:B------:R-:W-:Y:S02]  /*0e30*/  @P3 FSEL R23, RZ, 1, !P6 ;  /* 0x3f800000ff173808 */ /* 0x000fe40007000000 */
[----:B----4-:R-:W-:Y:S01]  /*0e40*/  @P4 ISETP.NE.AND P3, PT, R22, RZ, PT ;  /* 0x000000ff1600420c */ /* 0x010fe20003f65270 */
[----:B------:R-:W-:Y:S01]  /*0e50*/  IMAD.MOV.U32 R22, RZ, RZ, 0x3f800000 ;  /* 0x3f800000ff167424 */ /* 0x000fe200078e00ff */
[----:B-----5:R-:W-:Y:S01]  /*0e60*/  @!P2 ISETP.NE.AND P6, PT, R27, RZ, PT ;  /* 0x000000ff1b00a20c */ /* 0x020fe20003fc5270 */
[----:B------:R-:W-:Y:S02]  /*0e70*/  IMAD.MOV.U32 R26, RZ, RZ, 0x3f800000 ;  /* 0x3f800000ff1a7424 */ /* 0x000fe400078e00ff */
[----:B------:R-:W-:Y:S01]  /*0e80*/  FADD R23, R0, R23 ;  /* 0x0000001700177221 */ /* 0x000fe20000000000 */
[----:B------:R-:W-:Y:S01]  /*0e90*/  @!P2 FSEL R26, RZ, 1, !P6 ;  /* 0x3f800000ff1aa808 */ /* 0x000fe20007000000 */
[----:B------:R-:W-:Y:S01]  /*0ea0*/  VIADD R25, R25, 0x4 ;  /* 0x0000000419197836 */ /* 0x000fe20000000000 */
[----:B--2---:R-:W-:Y:S01]  /*0eb0*/  @!P1 ISETP.NE.AND P5, PT, R24, RZ, PT ;  /* 0x000000ff1800920c */ /* 0x004fe20003fa5270 */
[----:B------:R-:W-:-:S03]  /*0ec0*/  IMAD.MOV.U32 R24, RZ, RZ, RZ ;  /* 0x000000ffff187224 */ /* 0x000fc600078e00ff */
[----:B------:R-:W-:Y:S02]  /*0ed0*/  @!P1 FSEL R22, RZ, 1, !P5 ;  /* 0x3f800000ff169808 */ /* 0x000fe40006800000 */
[----:B------:R-:W-:-:S03]  /*0ee0*/  @P4 FSEL R24, RZ, 1, !P3 ;  /* 0x3f800000ff184808 */ /* 0x000fc60005800000 */
[----:B------:R-:W-:Y:S02]  /*0ef0*/  FADD R3, R21, R22 ;  /* 0x0000001615037221 */ /* 0x000fe40000000000 */
[----:B------:R-:W-:Y:S02]  /*0f00*/  FADD R21, R23, R24 ;  /* 0x0000001817157221 */ /* 0x000fe40000000000 */
[----:B------:R-:W-:-:S07]  /*0f10*/  FADD R0, R3, R26 ;  /* 0x0000001a03007221 */ /* 0x000fce0000000000 */
.L_x_43:
[----:B------:R-:W-:Y:S05]  /*0f20*/  @!P0 BRA `(.L_x_42) ;  /* 0x0000000000e08947 */ /* 0x000fea0003800000 */
[----:B------:R-:W0:Y:S01]  /*0f30*/  LDCU UR4, c[0x0][0x384] ;  /* 0x00007080ff0477ac */ /* 0x000e220008000800 */
[----:B------:R-:W-:Y:S01]  /*0f40*/  ISETP.NE.AND P0, PT, R17, 0x1, PT ;  /* 0x000000011100780c */ /* 0x000fe20003f05270 */
[----:B0-----:R-:W-:-:S04]  /*0f50*/  ULOP3.LUT UR4, UR4, 0x1, URZ, 0xc0, !UPT ;  /* 0x0000000104047892 */ /* 0x001fc8000f8ec0ff */
[----:B------:R-:W-:-:S08]  /*0f60*/  UISETP.NE.U32.AND UP0, UPT, UR4, 0x1, UPT ;  /* 0x000000010400788c */ /* 0x000fd0000bf05070 */
[----:B------:R-:W-:Y:S05]  /*0f70*/  @!P0 BRA `(.L_x_44) ;  /* 0x0000000000808947 */ /* 0x000fea0003800000 */
[----:B------:R-:W-:-:S05]  /*0f80*/  IADD3 R2, P0, PT, R10, R25, RZ ;  /* 0x000000190a027210 */ /* 0x000fca0007f1e0ff */
[----:B------:R-:W-:Y:S01]  /*0f90*/  IMAD.X R3, RZ, RZ, R11, P0 ;  /* 0x000000ffff037224 */ /* 0x000fe200000e060b */
[----:B------:R-:W-:-:S04]  /*0fa0*/  LEA R22, P0, R2, UR6, 0x2 ;  /* 0x0000000602167c11 */ /* 0x000fc8000f8010ff */
[----:B------:R-:W-:-:S05]  /*0fb0*/  LEA.HI.X R23, R2, UR7, R3, 0x2, P0 ;  /* 0x0000000702177c11 */ /* 0x000fca00080f1403 */
[----:B------:R-:W2:Y:S04]  /*0fc0*/  LDG.E R3, desc[UR8][R22.64] ;  /* 0x0000000816037981 */ /* 0x000ea8000c1e1900 */
[----:B------:R-:W3:Y:S01]  /*0fd0*/  LDG.E R2, desc[UR8][R22.64+0x4] ;  /* 0x0000040816027981 */ /* 0x000ee2000c1e1900 */
[C---:B--2---:R-:W-:Y:S02]  /*0fe0*/  ISETP.NE.AND P6, PT, R3.reuse, RZ, PT ;  /* 0x000000ff0300720c */ /* 0x044fe40003fc5270 */
[----:B------:R-:W-:Y:S02]  /*0ff0*/  ISETP.NE.AND P4, PT, R3, RZ, PT ;  /* 0x000000ff0300720c */ /* 0x000fe40003f85270 */
[C---:B---3--:R-:W-:Y:S02]  /*1000*/  ISETP.NE.AND P2, PT, R2.reuse, RZ, PT ;  /* 0x000000ff0200720c */ /* 0x048fe40003f45270 */
[----:B------:R-:W-:Y:S01]  /*1010*/  ISETP.NE.AND P0, PT, R2, RZ, PT ;  /* 0x000000ff0200720c */ /* 0x000fe20003f05270 */
[----:B------:R-:W-:-:S06]  /*1020*/  IMAD.WIDE.U32 R2, R25, 0x4, R14 ;  /* 0x0000000419027825 */ /* 0x000fcc00078e000e */
[----:B------:R-:W2:Y:S04]  /*1030*/  @P6 LDG.E R24, desc[UR8][R2.64] ;  /* 0x0000000802186981 */ /* 0x000ea8000c1e1900 */
[----:B------:R-:W3:Y:S04]  /*1040*/  @!P4 LDG.E R27, desc[UR8][R2.64] ;  /* 0x00000008021bc981 */ /* 0x000ee8000c1e1900 */
[----:B------:R-:W4:Y:S04]  /*1050*/  @P2 LDG.E R26, desc[UR8][R2.64+0x4] ;  /* 0x00000408021a2981 */ /* 0x000f28000c1e1900 */
[----:B------:R-:W5:Y:S01]  /*1060*/  @!P0 LDG.E R28, desc[UR8][R2.64+0x4] ;  /* 0x00000408021c8981 */ /* 0x000f62000c1e1900 */
[----:B------:R-:W-:-:S02]  /*1070*/  IMAD.MOV.U32 R22, RZ, RZ, RZ ;  /* 0x000000ffff167224 */ /* 0x000fc400078e00ff */
[----:B------:R-:W-:Y:S02]  /*1080*/  IMAD.MOV.U32 R23, RZ, RZ, 0x3f800000 ;  /* 0x3f800000ff177424 */ /* 0x000fe400078e00ff */
[----:B------:R-:W-:Y:S01]  /*1090*/  VIADD R25, R25, 0x2 ;  /* 0x0000000219197836 */ /* 0x000fe20000000000 */
[----:B--2---:R-:W-:Y:S02]  /*10a0*/  @P6 ISETP.NE.AND P5, PT, R24, RZ, PT ;  /* 0x000000ff1800620c */ /* 0x004fe40003fa5270 */
[----:B---3--:R-:W-:Y:S02]  /*10b0*/  @!P4 ISETP.NE.AND P3, PT, R27, RZ, PT ;  /* 0x000000ff1b00c20c */ /* 0x008fe40003f65270 */
[----:B------:R-:W-:Y:S02]  /*10c0*/  @P6 FSEL R22, RZ, 1, !P5 ;  /* 0x3f800000ff166808 */ /* 0x000fe40006800000 */
[----:B----4-:R-:W-:Y:S02]  /*10d0*/  @P2 ISETP.NE.AND P1, PT, R26, RZ, PT ;  /* 0x000000ff1a00220c */ /* 0x010fe40003f25270 */
[----:B------:R-:W-:-:S02]  /*10e0*/  @!P4 FSEL R23, RZ, 1, !P3 ;  /* 0x3f800000ff17c808 */ /* 0x000fc40005800000 */
[----:B-----5:R-:W-:Y:S01]  /*10f0*/  @!P0 ISETP.NE.AND P5, PT, R28, RZ, PT ;  /* 0x000000ff1c00820c */ /* 0x020fe20003fa5270 */
[----:B------:R-:W-:Y:S01]  /*1100*/  IMAD.MOV.U32 R24, RZ, RZ, RZ ;  /* 0x000000ffff187224 */ /* 0x000fe200078e00ff */
[----:B------:R-:W-:Y:S01]  /*1110*/  @P2 FSEL R24, RZ, 1, !P1 ;  /* 0x3f800000ff182808 */ /* 0x000fe20004800000 */
[----:B------:R-:W-:Y:S01]  /*1120*/  IMAD.MOV.U32 R26, RZ, RZ, 0x3f800000 ;  /* 0x3f800000ff1a7424 */ /* 0x000fe200078e00ff */
[----:B------:R-:W-:Y:S01]  /*1130*/  @!P0 FSEL R26, RZ, 1, !P5 ;  /* 0x3f800000ff1a8808 */ /* 0x000fe20006800000 */
[----:B------:R-:W-:Y:S01]  /*1140*/  FADD R21, R21, R22 ;  /* 0x0000001615157221 */ /* 0x000fe20000000000 */
[----:B------:R-:W-:-:S03]  /*1150*/  FADD R23, R0, R23 ;  /* 0x0000001700177221 */ /* 0x000fc60000000000 */
[----:B------:R-:W-:Y:S01]  /*1160*/  FADD R21, R21, R24 ;  /* 0x0000001815157221 */ /* 0x000fe20000000000 */
[----:B------:R-:W-:-:S07]  /*1170*/  FADD R0, R23, R26 ;  /* 0x0000001a17007221 */ /* 0x000fce0000000000 */
.L_x_44:
[----:B------:R-:W-:Y:S05]  /*1180*/  BRA.U UP0, `(.L_x_42) ;  /* 0x0000000100487547 */ /* 0x000fea000b800000 */
[----:B------:R-:W-:-:S05]  /*1190*/  IADD3 R3, P0, PT, R10, R25, RZ ;  /* 0x000000190a037210 */ /* 0x000fca0007f1e0ff */
[----:B------:R-:W-:Y:S01]  /*11a0*/  IMAD.X R22, RZ, RZ, R11, P0 ;  /* 0x000000ffff167224 */ /* 0x000fe200000e060b */
[----:B------:R-:W-:-:S04]  /*11b0*/  LEA R2, P0, R3, UR6, 0x2 ;  /* 0x0000000603027c11 */ /* 0x000fc8000f8010ff */
[----:B------:R-:W-:-:S05]  /*11c0*/  LEA.HI.X R3, R3, UR7, R22, 0x2, P0 ;  /* 0x0000000703037c11 */ /* 0x000fca00080f1416 */
[----:B------:R-:W2:Y:S01]  /*11d0*/  LDG.E R2, desc[UR8][R2.64] ;  /* 0x0000000802027981 */ /* 0x000ea2000c1e1900 */
[----:B------:R-:W-:Y:S01]  /*11e0*/  IMAD.WIDE.U32 R22, R25, 0x4, R14 ;  /* 0x0000000419167825 */ /* 0x000fe200078e000e */
[C---:B--2---:R-:W-:Y:S02]  /*11f0*/  ISETP.NE.AND P1, PT, R2.reuse, RZ, PT ;  /* 0x000000ff0200720c */ /* 0x044fe40003f25270 */
[----:B------:R-:W-:-:S11]  /*1200*/  ISETP.NE.AND P2, PT, R2, RZ, PT ;  /* 0x000000ff0200720c */ /* 0x000fd60003f45270 */
[----:B------:R-:W2:Y:S04]  /*1210*/  @P1 LDG.E R25, desc[UR8][R22.64] ;  /* 0x0000000816191981 */ /* 0x000ea8000c1e1900 */
[----:B------:R-:W3:Y:S01]  /*1220*/  @!P2 LDG.E R26, desc[UR8][R22.64] ;  /* 0x00000008161aa981 */ /* 0x000ee2000c1e1900 */
[----:B------:R-:W-:Y:S01]  /*1230*/  IMAD.MOV.U32 R24, RZ, RZ, RZ ;  /* 0x000000ffff187224 */ /* 0x000fe200078e00ff */
[----:B--2---:R-:W-:Y:S01]  /*1240*/  @P1 ISETP.NE.AND P0, PT, R25, RZ, PT ;  /* 0x000000ff1900120c */ /* 0x004fe20003f05270 */
[----:B------:R-:W-:Y:S01]  /*1250*/  IMAD.MOV.U32 R25, RZ, RZ, 0x3f800000 ;  /* 0x3f800000ff197424 */ /* 0x000fe200078e00ff */
[----:B---3--:R-:W-:Y:S02]  /*1260*/  @!P2 ISETP.NE.AND P3, PT, R26, RZ, PT ;  /* 0x000000ff1a00a20c */ /* 0x008fe40003f65270 */
[----:B------:R-:W-:-:S02]  /*1270*/  @P1 FSEL R24, RZ, 1, !P0 ;  /* 0x3f800000ff181808 */ /* 0x000fc40004000000 */
[----:B------:R-:W-:-:S03]  /*1280*/  @!P2 FSEL R25, RZ, 1, !P3 ;  /* 0x3f800000ff19a808 */ /* 0x000fc60005800000 */
[----:B------:R-:W-:Y:S02]  /*1290*/  FADD R21, R21, R24 ;  /* 0x0000001815157221 */ /* 0x000fe40000000000 */
[----:B------:R-:W-:-:S07]  /*12a0*/  FADD R0, R0, R25 ;  /* 0x0000001900007221 */ /* 0x000fce0000000000 */
.L_x_42:
[----:B------:R-:W0:Y:S01]  /*12b0*/  MUFU.RCP R3, R0 ;  /* 0x0000000000037308 */ /* 0x000e220000001000 */
[----:B------:R-:W-:Y:S07]  /*12c0*/  BSSY.RECONVERGENT B2, `(.L_x_45) ;  /* 0x000000c000027945 */ /* 0x000fee0003800200 */
[----:B------:R-:W1:Y:S01]  /*12d0*/  FCHK P0, R21, R0 ;  /* 0x0000000015007302 */ /* 0x000e620000000000 */
[----:B0-----:R-:W-:-:S04]  /*12e0*/  FFMA R2, R3, -R0, 1 ;  /* 0x3f80000003027423 */ /* 0x001fc80000000800 */
[----:B------:R-:W-:-:S04]  /*12f0*/  FFMA R2, R3, R2, R3 ;  /* 0x0000000203027223 */ /* 0x000fc80000000003 */
[----:B------:R-:W-:-:S04]  /*1300*/  FFMA R22, R2, R21, RZ ;  /* 0x0000001502167223 */ /* 0x000fc800000000ff */
[----:B------:R-:W-:-:S04]  /*1310*/  FFMA R3, R22, -R0, R21 ;  /* 0x8000000016037223 */ /* 0x000fc80000000015 */
[----:B------:R-:W-:Y:S01]  /*1320*/  FFMA R2, R2, R3, R22 ;  /* 0x0000000302027223 */ /* 0x000fe20000000016 */
[----:B-1----:R-:W-:Y:S06]  /*1330*/  @!P0 BRA `(.L_x_46) ;  /* 0x0000000000108947 */ /* 0x002fec0003800000 */
[----:B------:R-:W-:Y:S01]  /*1340*/  IMAD.MOV.U32 R3, RZ, RZ, R21 ;  /* 0x000000ffff037224 */ /* 0x000fe200078e0015 */
[----:B------:R-:W-:-:S07]  /*1350*/  MOV R2, 0x1370 ;  /* 0x0000137000027802 */ /* 0x000fce0000000f00 */
[----:B------:R-:W-:Y:S05]  /*1360*/  CALL.REL.NOINC `($__internal_0_$__cuda_sm3x_div_rn_noftz_f32_slowpath) ;  /* 0x0000001c00f07944 */ /* 0x000fea0003c00000 */
[----:B------:R-:W-:-:S07]  /*1370*/  IMAD.MOV.U32 R2, RZ, RZ, R0 ;  /* 0x000000ffff027224 */ /* 0x000fce00078e0000 */
.L_x_46:
[----:B------:R-:W-:Y:S05]  /*1380*/  BSYNC.RECONVERGENT B2 ;  /* 0x0000000000027941 */ /* 0x000fea0003800200 */
.L_x_45:
[----:B------:R-:W0:Y:S01]  /*1390*/  LDCU UR4, c[0x0][0x38c] ;  /* 0x00007180ff0477ac */ /* 0x000e220008000800 */
[----:B------:R-:W-:Y:S01]  /*13a0*/  BSSY B2, `(.L_x_47) ;  /* 0x00000d6000027945 */ /* 0x000fe20003800000 */
[----:B0-----:R-:W-:-:S13]  /*13b0*/  FSETP.GT.AND P0, PT, R2, UR4, PT ;  /* 0x0000000402007c0b */ /* 0x001fda000bf04000 */
[----:B------:R-:W-:Y:S05]  /*13c0*/  @!P0 BRA `(.L_x_48) ;  /* 0x0000000c004c8947 */ /* 0x000fea0003800000 */
[----:B------:R-:W0:Y:S02]  /*13d0*/  LDCU UR4, c[0x0][0x388] ;  /* 0x00007100ff0477ac */ /* 0x000e240008000800 */
[----:B0-----:R-:W-:-:S09]  /*13e0*/  UISETP.NE.AND UP0, UPT, UR4, URZ, UPT ;  /* 0x000000ff0400728c */ /* 0x001fd2000bf05270 */
[----:B------:R-:W-:Y:S05]  /*13f0*/  BRA.U !UP0, `(.L_x_49) ;  /* 0x00000005089c7547 */ /* 0x000fea000b800000 */
[----:B------:R-:W-:-:S09]  /*1400*/  UISETP.NE.AND UP0, UPT, UR4, 0x1, UPT ;  /* 0x000000010400788c */ /* 0x000fd2000bf05270 */
[----:B------:R-:W-:Y:S05]  /*1410*/  BRA.U UP0, `(.L_x_50) ;  /* 0x0000000d00247547 */ /* 0x000fea000b800000 */
[----:B------:R-:W0:Y:S01]  /*1420*/  LDCU UR4, c[0x0][0x384] ;  /* 0x00007080ff0477ac */ /* 0x000e220008000800 */
[----:B------:R-:W-:Y:S01]  /*1430*/  IMAD.MOV.U32 R21, RZ, RZ, RZ ;  /* 0x000000ffff157224 */ /* 0x000fe200078e00ff */
[----:B0-----:R-:W-:-:S09]  /*1440*/  UISETP.GE.U32.AND UP0, UPT, UR4, 0x10, UPT ;  /* 0x000000100400788c */ /* 0x001fd2000bf06070 */
[----:B------:R-:W-:Y:S05]  /*1450*/  BRA.U !UP0, `(.L_x_51) ;  /* 0x0000000108a87547 */ /* 0x000fea000b800000 */
[----:B------:R-:W-:Y:S01]  /*1460*/  BSSY B3, `(.L_x_52) ;  /* 0x0000028000037945 */ /* 0x000fe20003800000 */
[----:B------:R-:W-:-:S07]  /*1470*/  IMAD.MOV.U32 R21, RZ, RZ, RZ ;  /* 0x000000ffff157224 */ /* 0x000fce00078e00ff */
.L_x_53:
[----:B------:R-:W-:-:S05]  /*1480*/  IMAD.WIDE.U32 R2, R21, 0x4, R14 ;  /* 0x0000000415027825 */ /* 0x000fca00078e000e */
[----:B----4-:R-:W2:Y:S01]  /*1490*/  LDG.E R25, desc[UR8][R2.64] ;  /* 0x0000000802197981 */ /* 0x010ea2000c1e1900 */
[C---:B------:R-:W-:Y:S01]  /*14a0*/  IMAD.WIDE.U32 R22, R21.reuse, 0x4, R12 ;  /* 0x0000000415167825 */ /* 0x040fe200078e000c */
[----:B------:R-:W-:Y:S05]  /*14b0*/  YIELD ;  /* 0x0000000000007946 */ /* 0x000fea0003800000 */
[----:B--2---:R0:W-:Y:S04]  /*14c0*/  REDG.E.AND.STRONG.GPU desc[UR8][R22.64], R25 ;  /* 0x000000191600798e */ /* 0x0041e8000e92e108 */
[----:B------:R-:W2:Y:S04]  /*14d0*/  LDG.E R27, desc[UR8][R2.64+0x4] ;  /* 0x00000408021b7981 */ /* 0x000ea8000c1e1900 */
[----:B--2---:R1:W-:Y:S04]  /*14e0*/  REDG.E.AND.STRONG.GPU desc[UR8][R22.64+0x4], R27 ;  /* 0x0000041b1600798e */ /* 0x0043e8000e92e108 */
[----:B------:R-:W2:Y:S04]  /*14f0*/  LDG.E R29, desc[UR8][R2.64+0x8] ;  /* 0x00000808021d7981 */ /* 0x000ea8000c1e1900 */
[----:B--2---:R2:W-:Y:S04]  /*1500*/  REDG.E.AND.STRONG.GPU desc[UR8][R22.64+0x8], R29 ;  /* 0x0000081d1600798e */ /* 0x0045e8000e92e108 */
[----:B------:R-:W3:Y:S04]  /*1510*/  LDG.E R0, desc[UR8][R2.64+0xc] ;  /* 0x00000c0802007981 */ /* 0x000ee8000c1e1900 */
[----:B---3--:R3:W-:Y:S04]  /*1520*/  REDG.E.AND.STRONG.GPU desc[UR8][R22.64+0xc], R0 ;  /* 0x00000c001600798e */ /* 0x0087e8000e92e108 */
[----:B------:R-:W4:Y:S04]  /*1530*/  LDG.E R24, desc[UR8][R2.64+0x10] ;  /* 0x0000100802187981 */ /* 0x000f28000c1e1900 */
[----:B----4-:R4:W-:Y:S04]  /*1540*/  REDG.E.AND.STRONG.GPU desc[UR8][R22.64+0x10], R24 ;  /* 0x000010181600798e */ /* 0x0109e8000e92e108 */
[----:B------:R-:W5:Y:S04]  /*1550*/  LDG.E R26, desc[UR8][R2.64+0x14] ;  /* 0x00001408021a7981 */ /* 0x000f68000c1e1900 */
[----:B-----5:R5:W-:Y:S04]  /*1560*/  REDG.E.AND.STRONG.GPU desc[UR8][R22.64+0x14], R26 ;  /* 0x0000141a1600798e */ /* 0x020be8000e92e108 */
[----:B0-----:R-:W2:Y:S04]  /*1570*/  LDG.E R25, desc[UR8][R2.64+0x18] ;  /* 0x0000180802197981 */ /* 0x001ea8000c1e1900 */
[----:B--2---:R0:W-:Y:S04]  /*1580*/  REDG.E.AND.STRONG.GPU desc[UR8][R22.64+0x18], R25 ;  /* 0x000018191600798e */ /* 0x0041e8000e92e108 */
[----:B-1----:R-:W2:Y:S04]  /*1590*/  LDG.E R27, desc[UR8][R2.64+0x1c] ;  /* 0x00001c08021b7981 */ /* 0x002ea8000c1e1900 */
[----:B--2---:R1:W-:Y:S04]  /*15a0*/  REDG.E.AND.STRONG.GPU desc[UR8][R22.64+0x1c], R27 ;  /* 0x00001c1b1600798e */ /* 0x0043e8000e92e108 */
[----:B------:R-:W2:Y:S04]  /*15b0*/  LDG.E R29, desc[UR8][R2.64+0x20] ;  /* 0x00002008021d7981 */ /* 0x000ea8000c1e1900 */
[----:B--2---:R2:W-:Y:S04]  /*15c0*/  REDG.E.AND.STRONG.GPU desc[UR8][R22.64+0x20], R29 ;  /* 0x0000201d1600798e */ /* 0x0045e8000e92e108 */
[----:B---3--:R-:W3:Y:S04]  /*15d0*/  LDG.E R0, desc[UR8][R2.64+0x24] ;  /* 0x0000240802007981 */ /* 0x008ee8000c1e1900 */
[----:B---3--:R3:W-:Y:S04]  /*15e0*/  REDG.E.AND.STRONG.GPU desc[UR8][R22.64+0x24], R0 ;  /* 0x000024001600798e */ /* 0x0087e8000e92e108 */
[----:B----4-:R-:W4:Y:S04]  /*15f0*/  LDG.E R24, desc[UR8][R2.64+0x28] ;  /* 0x0000280802187981 */ /* 0x010f28000c1e1900 */
[----:B----4-:R4:W-:Y:S04]  /*1600*/  REDG.E.AND.STRONG.GPU desc[UR8][R22.64+0x28], R24 ;  /* 0x000028181600798e */ /* 0x0109e8000e92e108 */
[----:B-----5:R-:W5:Y:S04]  /*1610*/  LDG.E R26, desc[UR8][R2.64+0x2c] ;  /* 0x00002c08021a7981 */ /* 0x020f68000c1e1900 */
[----:B-----5:R4:W-:Y:S04]  /*1620*/  REDG.E.AND.STRONG.GPU desc[UR8][R22.64+0x2c], R26 ;  /* 0x00002c1a1600798e */ /* 0x0209e8000e92e108 */
[----:B0-----:R-:W5:Y:S04]  /*1630*/  LDG.E R25, desc[UR8][R2.64+0x30] ;  /* 0x0000300802197981 */ /* 0x001f68000c1e1900 */
[----:B-----5:R4:W-:Y:S04]  /*1640*/  REDG.E.AND.STRONG.GPU desc[UR8][R22.64+0x30], R25 ;  /* 0x000030191600798e */ /* 0x0209e8000e92e108 */
[----:B-1----:R-:W5:Y:S04]  /*1650*/  LDG.E R27, desc[UR8][R2.64+0x34] ;  /* 0x00003408021b7981 */ /* 0x002f68000c1e1900 */
[----:B-----5:R4:W-:Y:S04]  /*1660*/  REDG.E.AND.STRONG.GPU desc[UR8][R22.64+0x34], R27 ;  /* 0x0000341b1600798e */ /* 0x0209e8000e92e108 */
[----:B--2---:R-:W2:Y:S01]  /*1670*/  LDG.E R29, desc[UR8][R2.64+0x38] ;  /* 0x00003808021d7981 */ /* 0x004ea2000c1e1900 */
[----:B------:R-:W-:-:S05]  /*1680*/  VIADD R21, R21, 0x10 ;  /* 0x0000001015157836 */ /* 0x000fca0000000000 */
[----:B------:R-:W-:Y:S01]  /*1690*/  ISETP.NE.AND P0, PT, R21, R19, PT ;  /* 0x000000131500720c */ /* 0x000fe20003f05270 */
[----:B--2---:R4:W-:Y:S04]  /*16a0*/  REDG.E.AND.STRONG.GPU desc[UR8][R22.64+0x38], R29 ;  /* 0x0000381d1600798e */ /* 0x0049e8000e92e108 */
[----:B---3--:R-:W2:Y:S04]  /*16b0*/  LDG.E R0, desc[UR8][R2.64+0x3c] ;  /* 0x00003c0802007981 */ /* 0x008ea8000c1e1900 */
[----:B--2---:R4:W-:Y:S04]  /*16c0*/  REDG.E.AND.STRONG.GPU desc[UR8][R22.64+0x3c], R0 ;  /* 0x00003c001600798e */ /* 0x0049e8000e92e108 */
[----:B------:R-:W-:Y:S05]  /*16d0*/  @P0 BRA `(.L_x_53) ;  /* 0xfffffffc00680947 */ /* 0x000fea000383ffff */
[----:B------:R-:W-:Y:S05]  /*16e0*/  BSYNC B3 ;  /* 0x0000000000037941 */ /* 0x000fea0003800000 */
.L_x_52:
[----:B------:R-:W-:-:S07]  /*16f0*/  IMAD.MOV.U32 R21, RZ, RZ, R19 ;  /* 0x000000ffff157224 */ /* 0x000fce00078e0013 */
.L_x_51:
[----:B------:R-:W-:-:S13]  /*1700*/  ISETP.NE.AND P0, PT, R18, RZ, PT ;  /* 0x000000ff1200720c */ /* 0x000fda0003f05270 */
[----:B------:R-:W-:Y:S05]  /*1710*/  @!P0 BRA `(.L_x_50) ;  /* 0x0000000800648947 */ /* 0x000fea0003800000 */
[----:B----4-:R-:W-:Y:S01]  /*1720*/  VIADD R0, R18, 0xffffffff ;  /* 0xffffffff12007836 */ /* 0x010fe20000000000 */
[----:B------:R-:W-:-:S04]  /*1730*/  ISETP.NE.AND P1, PT, R16, RZ, PT ;  /* 0x000000ff1000720c */ /* 0x000fc80003f25270 */
[----:B------:R-:W-:-:S13]  /*1740*/  ISETP.GE.U32.AND P0, PT, R0, 0x7, PT ;  /* 0x000000070000780c */ /* 0x000fda0003f06070 */
[----:B------:R-:W-:Y:S05]  /*1750*/  @!P0 BRA `(.L_x_54) ;  /* 0x00000000004c8947 */ /* 0x000fea0003800000 */
[----:B------:R-:W-:-:S05]  /*1760*/  IMAD.WIDE.U32 R2, R21, 0x4, R14 ;  /* 0x0000000415027825 */ /* 0x000fca00078e000e */
[----:B------:R-:W2:Y:S01]  /*1770*/  LDG.E R25, desc[UR8][R2.64] ;  /* 0x0000000802197981 */ /* 0x000ea2000c1e1900 */
[----:B------:R-:W-:-:S05]  /*1780*/  IMAD.WIDE.U32 R22, R21, 0x4, R12 ;  /* 0x0000000415167825 */ /* 0x000fca00078e000c */
[----:B--2---:R0:W-:Y:S04]  /*1790*/  REDG.E.AND.STRONG.GPU desc[UR8][R22.64], R25 ;  /* 0x000000191600798e */ /* 0x0041e8000e92e108 */
[----:B------:R-:W2:Y:S04]  /*17a0*/  LDG.E R27, desc[UR8][R2.64+0x4] ;  /* 0x00000408021b7981 */ /* 0x000ea8000c1e1900 */
[----:B--2---:R1:W-:Y:S04]  /*17b0*/  REDG.E.AND.STRONG.GPU desc[UR8][R22.64+0x4], R27 ;  /* 0x0000041b1600798e */ /* 0x0043e8000e92e108 */
[----:B------:R-:W2:Y:S04]  /*17c0*/  LDG.E R29, desc[UR8][R2.64+0x8] ;  /* 0x00000808021d7981 */ /* 0x000ea8000c1e1900 */
[----:B--2---:R2:W-:Y:S04]  /*17d0*/  REDG.E.AND.STRONG.GPU desc[UR8][R22.64+0x8], R29 ;  /* 0x0000081d1600798e */ /* 0x0045e8000e92e108 */
[----:B------:R-:W3:Y:S04]  /*17e0*/  LDG.E R0, desc[UR8][R2.64+0xc] ;  /* 0x00000c0802007981 */ /* 0x000ee8000c1e1900 */
[----:B---3--:R2:W-:Y:S04]  /*17f0*/  REDG.E.AND.STRONG.GPU desc[UR8][R22.64+0xc], R0 ;  /* 0x00000c001600798e */ /* 0x0085e8000e92e108 */
[----:B------:R-:W3:Y:S04]  /*1800*/  LDG.E R24, desc[UR8][R2.64+0x10] ;  /* 0x0000100802187981 */ /* 0x000ee8000c1e1900 */
[----:B---3--:R2:W-:Y:S04]  /*1810*/  REDG.E.AND.STRONG.GPU desc[UR8][R22.64+0x10], R24 ;  /* 0x000010181600798e */ /* 0x0085e8000e92e108 */
[----:B------:R-:W3:Y:S04]  /*1820*/  LDG.E R26, desc[UR8][R2.64+0x14] ;  /* 0x00001408021a7981 */ /* 0x000ee8000c1e1900 */
[----:B---3--:R2:W-:Y:S04]  /*1830*/  REDG.E.AND.STRONG.GPU desc[UR8][R22.64+0x14], R26 ;  /* 0x0000141a1600798e */ /* 0x0085e8000e92e108 */
[----:B0-----:R-:W3:Y:S04]  /*1840*/  LDG.E R25, desc[UR8][R2.64+0x18] ;  /* 0x0000180802197981 */ /* 0x001ee8000c1e1900 */
[----:B---3--:R2:W-:Y:S04]  /*1850*/  REDG.E.AND.STRONG.GPU desc[UR8][R22.64+0x18], R25 ;  /* 0x000018191600798e */ /* 0x0085e8000e92e108 */
[----:B-1----:R-:W3:Y:S01]  /*1860*/  LDG.E R27, desc[UR8][R2.64+0x1c] ;  /* 0x00001c08021b7981 */ /* 0x002ee2000c1e1900 */
[----:B------:R-:W-:-:S03]  /*1870*/  VIADD R21, R21, 0x8 ;  /* 0x0000000815157836 */ /* 0x000fc60000000000 */
[----:B---3--:R2:W-:Y:S04]  /*1880*/  REDG.E.AND.STRONG.GPU desc[UR8][R22.64+0x1c], R27 ;  /* 0x00001c1b1600798e */ /* 0x0085e8000e92e108 */
.L_x_54:
[----:B------:R-:W-:Y:S05]  /*1890*/  @!P1 BRA `(.L_x_50) ;  /* 0x0000000800049947 */ /* 0x000fea0003800000 */
[----:B--2---:R-:W-:Y:S01]  /*18a0*/  VIADD R0, R16, 0xffffffff ;  /* 0xffffffff10007836 */ /* 0x004fe20000000000 */
        /* <DEDUP_REMOVED lines=11> */
[----:B------:R-:W2:Y:S01]  /*1960*/  LDG.E R0, desc[UR8][R2.64+0xc] ;  /* 0x00000c0802007981 */ /* 0x000ea2000c1e1900 */
[----:B------:R-:W-:-:S03]  /*1970*/  VIADD R21, R21, 0x4 ;  /* 0x0000000415157836 */ /* 0x000fc60000000000 */
[----:B--2---:R0:W-:Y:S04]  /*1980*/  REDG.E.AND.STRONG.GPU desc[UR8][R22.64+0xc], R0 ;  /* 0x00000c001600798e */ /* 0x0041e8000e92e108 */
.L_x_55:
[----:B------:R-:W-:Y:S05]  /*1990*/  @!P1 BRA `(.L_x_50) ;  /* 0x0000000400c49947 */ /* 0x000fea0003800000 */
[----:B------:R-:W-:-:S05]  /*19a0*/  IMAD.WIDE.U32 R14, R21, 0x4, R14 ;  /* 0x00000004150e7825 */ /* 0x000fca00078e000e */
[----:B0-----:R-:W2:Y:S01]  /*19b0*/  LDG.E R23, desc[UR8][R14.64] ;  /* 0x000000080e177981 */ /* 0x001ea2000c1e1900 */
[----:B------:R-:W-:Y:S01]  /*19c0*/  ISETP.NE.AND P0, PT, R17, 0x1, PT ;  /* 0x000000011100780c */ /* 0x000fe20003f05270 */
[----:B------:R-:W-:-:S05]  /*19d0*/  IMAD.WIDE.U32 R2, R21, 0x4, R12 ;  /* 0x0000000415027825 */ /* 0x000fca00078e000c */
[----:B--2---:R0:W-:Y:S07]  /*19e0*/  REDG.E.AND.STRONG.GPU desc[UR8][R2.64], R23 ;  /* 0x000000170200798e */ /* 0x0041ee000e92e108 */
[----:B------:R-:W-:Y:S05]  /*19f0*/  @!P0 BRA `(.L_x_50) ;  /* 0x0000000400ac8947 */ /* 0x000fea0003800000 */
[----:B------:R-:W2:Y:S01]  /*1a00*/  LDG.E R21, desc[UR8][R14.64+0x4] ;  /* 0x000004080e157981 */ /* 0x000ea2000c1e1900 */
[----:B------:R-:W-:-:S03]  /*1a10*/  ISETP.NE.AND P0, PT, R17, 0x2, PT ;  /* 0x000000021100780c */ /* 0x000fc60003f05270 */
[----:B--2---:R1:W-:Y:S10]  /*1a20*/  REDG.E.AND.STRONG.GPU desc[UR8][R2.64+0x4], R21 ;  /* 0x000004150200798e */ /* 0x0043f4000e92e108 */
[----:B------:R-:W-:Y:S05]  /*1a30*/  @!P0 BRA `(.L_x_50) ;  /* 0x00000004009c8947 */ /* 0x000fea0003800000 */
[----:B------:R-:W2:Y:S04]  /*1a40*/  LDG.E R15, desc[UR8][R14.64+0x8] ;  /* 0x000008080e0f7981 */ /* 0x000ea8000c1e1900 */
[----:B--2---:R2:W-:Y:S01]  /*1a50*/  REDG.E.AND.STRONG.GPU desc[UR8][R2.64+0x8], R15 ;  /* 0x0000080f0200798e */ /* 0x0045e2000e92e108 */
[----:B------:R-:W-:Y:S05]  /*1a60*/  BRA `(.L_x_50) ;  /* 0x0000000400907947 */ /* 0x000fea0003800000 */
.L_x_49:
[----:B------:R-:W0:Y:S01]  /*1a70*/  LDCU UR4, c[0x0][0x384] ;  /* 0x00007080ff0477ac */ /* 0x000e220008000800 */
[----:B------:R-:W-:Y:S01]  /*1a80*/  IMAD.MOV.U32 R21, RZ, RZ, RZ ;  /* 0x000000ffff157224 */ /* 0x000fe200078e00ff */
[----:B0-----:R-:W-:-:S09]  /*1a90*/  UISETP.GE.U32.AND UP0, UPT, UR4, 0x10, UPT ;  /* 0x000000100400788c */ /* 0x001fd2000bf06070 */
[----:B------:R-:W-:Y:S05]  /*1aa0*/  BRA.U !UP0, `(.L_x_56) ;  /* 0x0000000108a87547 */ /* 0x000fea000b800000 */
[----:B------:R-:W-:Y:S01]  /*1ab0*/  BSSY B3, `(.L_x_57) ;  /* 0x0000028000037945 */ /* 0x000fe20003800000 */
[----:B------:R-:W-:-:S07]  /*1ac0*/  IMAD.MOV.U32 R21, RZ, RZ, RZ ;  /* 0x000000ffff157224 */ /* 0x000fce00078e00ff */
.L_x_58:
[----:B------:R-:W-:-:S05]  /*1ad0*/  IMAD.WIDE.U32 R2, R21, 0x4, R14 ;  /* 0x0000000415027825 */ /* 0x000fca00078e000e */
[----:B----4-:R-:W2:Y:S01]  /*1ae0*/  LDG.E R25, desc[UR8][R2.64] ;  /* 0x0000000802197981 */ /* 0x010ea2000c1e1900 */
[C---:B------:R-:W-:Y:S01]  /*1af0*/  IMAD.WIDE.U32 R22, R21.reuse, 0x4, R12 ;  /* 0x0000000415167825 */ /* 0x040fe200078e000c */
[----:B------:R-:W-:Y:S05]  /*1b00*/  YIELD ;  /* 0x0000000000007946 */ /* 0x000fea0003800000 */
[----:B--2---:R0:W-:Y:S04]  /*1b10*/  REDG.E.OR.STRONG.GPU desc[UR8][R22.64], R25 ;  /* 0x000000191600798e */ /* 0x0041e8000f12e108 */
[----:B------:R-:W2:Y:S04]  /*1b20*/  LDG.E R27, desc[UR8][R2.64+0x4] ;  /* 0x00000408021b7981 */ /* 0x000ea8000c1e1900 */
[----:B--2---:R1:W-:Y:S04]  /*1b30*/  REDG.E.OR.STRONG.GPU desc[UR8][R22.64+0x4], R27 ;  /* 0x0000041b1600798e */ /* 0x0043e8000f12e108 */
[----:B------:R-:W2:Y:S04]  /*1b40*/  LDG.E R29, desc[UR8][R2.64+0x8] ;  /* 0x00000808021d7981 */ /* 0x000ea8000c1e1900 */
[----:B--2---:R2:W-:Y:S04]  /*1b50*/  REDG.E.OR.STRONG.GPU desc[UR8][R22.64+0x8], R29 ;  /* 0x0000081d1600798e */ /* 0x0045e8000f12e108 */
[----:B------:R-:W3:Y:S04]  /*1b60*/  LDG.E R0, desc[UR8][R2.64+0xc] ;  /* 0x00000c0802007981 */ /* 0x000ee8000c1e1900 */
[----:B---3--:R3:W-:Y:S04]  /*1b70*/  REDG.E.OR.STRONG.GPU desc[UR8][R22.64+0xc], R0 ;  /* 0x00000c001600798e */ /* 0x0087e8000f12e108 */
[----:B------:R-:W4:Y:S04]  /*1b80*/  LDG.E R24, desc[UR8][R2.64+0x10] ;  /* 0x0000100802187981 */ /* 0x000f28000c1e1900 */
[----:B----4-:R4:W-:Y:S04]  /*1b90*/  REDG.E.OR.STRONG.GPU desc[UR8][R22.64+0x10], R24 ;  /* 0x000010181600798e */ /* 0x0109e8000f12e108 */
[----:B------:R-:W5:Y:S04]  /*1ba0*/  LDG.E R26, desc[UR8][R2.64+0x14] ;  /* 0x00001408021a7981 */ /* 0x000f68000c1e1900 */
[----:B-----5:R5:W-:Y:S04]  /*1bb0*/  REDG.E.OR.STRONG.GPU desc[UR8][R22.64+0x14], R26 ;  /* 0x0000141a1600798e */ /* 0x020be8000f12e108 */
[----:B0-----:R-:W2:Y:S04]  /*1bc0*/  LDG.E R25, desc[UR8][R2.64+0x18] ;  /* 0x0000180802197981 */ /* 0x001ea8000c1e1900 */
[----:B--2---:R0:W-:Y:S04]  /*1bd0*/  REDG.E.OR.STRONG.GPU desc[UR8][R22.64+0x18], R25 ;  /* 0x000018191600798e */ /* 0x0041e8000f12e108 */
[----:B-1----:R-:W2:Y:S04]  /*1be0*/  LDG.E R27, desc[UR8][R2.64+0x1c] ;  /* 0x00001c08021b7981 */ /* 0x002ea8000c1e1900 */
[----:B--2---:R1:W-:Y:S04]  /*1bf0*/  REDG.E.OR.STRONG.GPU desc[UR8][R22.64+0x1c], R27 ;  /* 0x00001c1b1600798e */ /* 0x0043e8000f12e108 */
[----:B------:R-:W2:Y:S04]  /*1c00*/  LDG.E R29, desc[UR8][R2.64+0x20] ;  /* 0x00002008021d7981 */ /* 0x000ea8000c1e1900 */
[----:B--2---:R2:W-:Y:S04]  /*1c10*/  REDG.E.OR.STRONG.GPU desc[UR8][R22.64+0x20], R29 ;  /* 0x0000201d1600798e */ /* 0x0045e8000f12e108 */
[----:B---3--:R-:W3:Y:S04]  /*1c20*/  LDG.E R0, desc[UR8][R2.64+0x24] ;  /* 0x0000240802007981 */ /* 0x008ee8000c1e1900 */
[----:B---3--:R3:W-:Y:S04]  /*1c30*/  REDG.E.OR.STRONG.GPU desc[UR8][R22.64+0x24], R0 ;  /* 0x000024001600798e */ /* 0x0087e8000f12e108 */
[----:B----4-:R-:W4:Y:S04]  /*1c40*/  LDG.E R24, desc[UR8][R2.64+0x28] ;  /* 0x0000280802187981 */ /* 0x010f28000c1e1900 */
[----:B----4-:R4:W-:Y:S04]  /*1c50*/  REDG.E.OR.STRONG.GPU desc[UR8][R22.64+0x28], R24 ;  /* 0x000028181600798e */ /* 0x0109e8000f12e108 */
[----:B-----5:R-:W5:Y:S04]  /*1c60*/  LDG.E R26, desc[UR8][R2.64+0x2c] ;  /* 0x00002c08021a7981 */ /* 0x020f68000c1e1900 */
[----:B-----5:R4:W-:Y:S04]  /*1c70*/  REDG.E.OR.STRONG.GPU desc[UR8][R22.64+0x2c], R26 ;  /* 0x00002c1a1600798e */ /* 0x0209e8000f12e108 */
[----:B0-----:R-:W5:Y:S04]  /*1c80*/  LDG.E R25, desc[UR8][R2.64+0x30] ;  /* 0x0000300802197981 */ /* 0x001f68000c1e1900 */
[----:B-----5:R4:W-:Y:S04]  /*1c90*/  REDG.E.OR.STRONG.GPU desc[UR8][R22.64+0x30], R25 ;  /* 0x000030191600798e */ /* 0x0209e8000f12e108 */
[----:B-1----:R-:W5:Y:S04]  /*1ca0*/  LDG.E R27, desc[UR8][R2.64+0x34] ;  /* 0x00003408021b7981 */ /* 0x002f68000c1e1900 */
[----:B-----5:R4:W-:Y:S04]  /*1cb0*/  REDG.E.OR.STRONG.GPU desc[UR8][R22.64+0x34], R27 ;  /* 0x0000341b1600798e */ /* 0x0209e8000f12e108 */
[----:B--2---:R-:W2:Y:S01]  /*1cc0*/  LDG.E R29, desc[UR8][R2.64+0x38] ;  /* 0x00003808021d7981 */ /* 0x004ea2000c1e1900 */
[----:B------:R-:W-:-:S05]  /*1cd0*/  VIADD R21, R21, 0x10 ;  /* 0x0000001015157836 */ /* 0x000fca0000000000 */
[----:B------:R-:W-:Y:S01]  /*1ce0*/  ISETP.NE.AND P0, PT, R21, R19, PT ;  /* 0x000000131500720c */ /* 0x000fe20003f05270 */
[----:B--2---:R4:W-:Y:S04]  /*1cf0*/  REDG.E.OR.STRONG.GPU desc[UR8][R22.64+0x38], R29 ;  /* 0x0000381d1600798e */ /* 0x0049e8000f12e108 */
[----:B---3--:R-:W2:Y:S04]  /*1d00*/  LDG.E R0, desc[UR8][R2.64+0x3c] ;  /* 0x00003c0802007981 */ /* 0x008ea8000c1e1900 */
[----:B--2---:R4:W-:Y:S04]  /*1d10*/  REDG.E.OR.STRONG.GPU desc[UR8][R22.64+0x3c], R0 ;  /* 0x00003c001600798e */ /* 0x0049e8000f12e108 */
[----:B------:R-:W-:Y:S05]  /*1d20*/  @P0 BRA `(.L_x_58) ;  /* 0xfffffffc00680947 */ /* 0x000fea000383ffff */
[----:B------:R-:W-:Y:S05]  /*1d30*/  BSYNC B3 ;  /* 0x0000000000037941 */ /* 0x000fea0003800000 */
.L_x_57:
[----:B------:R-:W-:-:S07]  /*1d40*/  IMAD.MOV.U32 R21, RZ, RZ, R19 ;  /* 0x000000ffff157224 */ /* 0x000fce00078e0013 */
.L_x_56:
        /* <DEDUP_REMOVED lines=9> */
[----:B--2---:R0:W-:Y:S04]  /*1de0*/  REDG.E.OR.STRONG.GPU desc[UR8][R22.64], R25 ;  /* 0x000000191600798e */ /* 0x0041e8000f12e108 */
[----:B------:R-:W2:Y:S04]  /*1df0*/  LDG.E R27, desc[UR8][R2.64+0x4] ;  /* 0x00000408021b7981 */ /* 0x000ea8000c1e1900 */
[----:B--2---:R1:W-:Y:S04]  /*1e00*/  REDG.E.OR.STRONG.GPU desc[UR8][R22.64+0x4], R27 ;  /* 0x0000041b1600798e */ /* 0x0043e8000f12e108 */
[----:B------:R-:W2:Y:S04]  /*1e10*/  LDG.E R29, desc[UR8][R2.64+0x8] ;  /* 0x00000808021d7981 */ /* 0x000ea8000c1e1900 */
[----:B--2---:R2:W-:Y:S04]  /*1e20*/  REDG.E.OR.STRONG.GPU desc[UR8][R22.64+0x8], R29 ;  /* 0x0000081d1600798e */ /* 0x0045e8000f12e108 */
[----:B------:R-:W3:Y:S04]  /*1e30*/  LDG.E R0, desc[UR8][R2.64+0xc] ;  /* 0x00000c0802007981 */ /* 0x000ee8000c1e1900 */
[----:B---3--:R2:W-:Y:S04]  /*1e40*/  REDG.E.OR.STRONG.GPU desc[UR8][R22.64+0xc], R0 ;  /* 0x00000c001600798e */ /* 0x0085e8000f12e108 */
[----:B------:R-:W3:Y:S04]  /*1e50*/  LDG.E R24, desc[UR8][R2.64+0x10] ;  /* 0x0000100802187981 */ /* 0x000ee8000c1e1900 */
[----:B---3--:R2:W-:Y:S04]  /*1e60*/  REDG.E.OR.STRONG.GPU desc[UR8][R22.64+0x10], R24 ;  /* 0x000010181600798e */ /* 0x0085e8000f12e108 */
[----:B------:R-:W3:Y:S04]  /*1e70*/  LDG.E R26, desc[UR8][R2.64+0x14] ;  /* 0x00001408021a7981 */ /* 0x000ee8000c1e1900 */
[----:B---3--:R2:W-:Y:S04]  /*1e80*/  REDG.E.OR.STRONG.GPU desc[UR8][R22.64+0x14], R26 ;  /* 0x0000141a1600798e */ /* 0x0085e8000f12e108 */
[----:B0-----:R-:W3:Y:S04]  /*1e90*/  LDG.E R25, desc[UR8][R2.64+0x18] ;  /* 0x0000180802197981 */ /* 0x001ee8000c1e1900 */
[----:B---3--:R2:W-:Y:S04]  /*1ea0*/  REDG.E.OR.STRONG.GPU desc[UR8][R22.64+0x18], R25 ;  /* 0x000018191600798e */ /* 0x0085e8000f12e108 */
[----:B-1----:R-:W3:Y:S01]  /*1eb0*/  LDG.E R27, desc[UR8][R2.64+0x1c] ;  /* 0x00001c08021b7981 */ /* 0x002ee2000c1e1900 */
[----:B------:R-:W-:-:S03]  /*1ec0*/  VIADD R21, R21, 0x8 ;  /* 0x0000000815157836 */ /* 0x000fc60000000000 */
[----:B---3--:R2:W-:Y:S04]  /*1ed0*/  REDG.E.OR.STRONG.GPU desc[UR8][R22.64+0x1c], R27 ;  /* 0x00001c1b1600798e */ /* 0x0085e8000f12e108 */
.L_x_59:
        /* <DEDUP_REMOVED lines=13> */
[----:B------:R-:W2:Y:S01]  /*1fb0*/  LDG.E R0, desc[UR8][R2.64+0xc] ;  /* 0x00000c0802007981 */ /* 0x000ea2000c1e1900 */
[----:B------:R-:W-:-:S03]  /*1fc0*/  VIADD R21, R21, 0x4 ;  /* 0x0000000415157836 */ /* 0x000fc60000000000 */
[----:B--2---:R0:W-:Y:S04]  /*1fd0*/  REDG.E.OR.STRONG.GPU desc[UR8][R22.64+0xc], R0 ;  /* 0x00000c001600798e */ /* 0x0041e8000f12e108 */
.L_x_60:
[----:B------:R-:W-:Y:S05]  /*1fe0*/  @!P1 BRA `(.L_x_50) ;  /* 0x0000000000309947 */ /* 0x000fea0003800000 */
[----:B------:R-:W-:-:S05]  /*1ff0*/  IMAD.WIDE.U32 R14, R21, 0x4, R14 ;  /* 0x00000004150e7825 */ /* 0x000fca00078e000e */
[----:B0-----:R-:W2:Y:S01]  /*2000*/  LDG.E R23, desc[UR8][R14.64] ;  /* 0x000000080e177981 */ /* 0x001ea2000c1e1900 */
[----:B------:R-:W-:Y:S01]  /*2010*/  ISETP.NE.AND P0, PT, R17, 0x1, PT ;  /* 0x000000011100780c */ /* 0x000fe20003f05270 */
[----:B------:R-:W-:-:S05]  /*2020*/  IMAD.WIDE.U32 R2, R21, 0x4, R12 ;  /* 0x0000000415027825 */ /* 0x000fca00078e000c */
[----:B--2---:R1:W-:Y:S07]  /*2030*/  REDG.E.OR.STRONG.GPU desc[UR8][R2.64], R23 ;  /* 0x000000170200798e */ /* 0x0043ee000f12e108 */
[----:B------:R-:W-:Y:S05]  /*2040*/  @!P0 BRA `(.L_x_50) ;  /* 0x0000000000188947 */ /* 0x000fea0003800000 */
[----:B------:R-:W2:Y:S01]  /*2050*/  LDG.E R21, desc[UR8][R14.64+0x4] ;  /* 0x000004080e157981 */ /* 0x000ea2000c1e1900 */
[----:B------:R-:W-:-:S03]  /*2060*/  ISETP.NE.AND P0, PT, R17, 0x2, PT ;  /* 0x000000021100780c */ /* 0x000fc60003f05270 */
[----:B--2---:R3:W-:Y:S10]  /*2070*/  REDG.E.OR.STRONG.GPU desc[UR8][R2.64+0x4], R21 ;  /* 0x000004150200798e */ /* 0x0047f4000f12e108 */
[----:B------:R-:W-:Y:S05]  /*2080*/  @!P0 BRA `(.L_x_50) ;  /* 0x0000000000088947 */ /* 0x000fea0003800000 */
[----:B------:R-:W2:Y:S04]  /*2090*/  LDG.E R15, desc[UR8][R14.64+0x8] ;  /* 0x000008080e0f7981 */ /* 0x000ea8000c1e1900 */
[----:B--2---:R0:W-:Y:S02]  /*20a0*/  REDG.E.OR.STRONG.GPU desc[UR8][R2.64+0x8], R15 ;  /* 0x0000080f0200798e */ /* 0x0041e4000f12e108 */
.L_x_50:
[----:B0-2---:R-:W-:-:S05]  /*20b0*/  IMAD.MOV.U32 R15, RZ, RZ, 0x1 ;  /* 0x00000001ff0f7424 */ /* 0x005fca00078e00ff */
[CC--:B-1-3--:R-:W-:Y:S02]  /*20c0*/  SHF.L.U32 R3, R15.reuse, R8.reuse, RZ ;  /* 0x000000080f037219 */ /* 0x0cafe400000006ff */
[----:B----4-:R-:W-:Y:S02]  /*20d0*/  SHF.L.U64.HI R0, R15, R8, RZ ;  /* 0x000000080f007219 */ /* 0x010fe400000102ff */
[----:B------:R-:W-:Y:S02]  /*20e0*/  LOP3.LUT R6, R3, R6, RZ, 0xfc, !PT ;  /* 0x0000000603067212 */ /* 0x000fe400078efcff */
[----:B------:R-:W-:-:S07]  /*20f0*/  LOP3.LUT R9, R0, R9, RZ, 0xfc, !PT ;  /* 0x0000000900097212 */ /* 0x000fce00078efcff */
.L_x_48:
[----:B------:R-:W-:Y:S05]  /*2100*/  BSYNC B2 ;  /* 0x0000000000027941 */ /* 0x000fea0003800000 */
.L_x_47:
[----:B------:R-:W-:-:S05]  /*2110*/  VIADD R8, R8, 0x1 ;  /* 0x0000000108087836 */ /* 0x000fca0000000000 */
[----:B------:R-:W-:-:S13]  /*2120*/  ISETP.NE.AND P0, PT, R8, R5, PT ;  /* 0x000000050800720c */ /* 0x000fda0003f05270 */
[----:B------:R-:W-:Y:S05]  /*2130*/  @P0 BRA `(.L_x_61) ;  /* 0xffffffe000480947 */ /* 0x000fea000383ffff */
[----:B------:R-:W-:Y:S05]  /*2140*/  BSYNC B1 ;  /* 0x0000000000017941 */ /* 0x000fea0003800000 */
.L_x_39:
[----:B------:R-:W-:Y:S05]  /*2150*/  BRA `(.L_x_37) ;  /* 0x0000001000387947 */ /* 0x000fea0003800000 */
.L_x_38:
[----:B------:R-:W0:Y:S02]  /*2160*/  LDCU UR4, c[0x0][0x388] ;  /* 0x00007100ff0477ac */ /* 0x000e240008000800 */
[----:B0-----:R-:W-:-:S09]  /*2170*/  UISETP.NE.AND UP0, UPT, UR4, 0x1, UPT ;  /* 0x000000010400788c */ /* 0x001fd2000bf05270 */
[----:B------:R-:W-:Y:S05]  /*2180*/  BRA.U !UP0, `(.L_x_62) ;  /* 0x0000000908e07547 */ /* 0x000fea000b800000 */
[----:B------:R-:W-:-:S09]  /*2190*/  UISETP.NE.AND UP0, UPT, UR4, URZ, UPT ;  /* 0x000000ff0400728c */ /* 0x000fd2000bf05270 */
[----:B------:R-:W-:Y:S05]  /*21a0*/  BRA.U UP0, `(.L_x_63) ;  /* 0x0000000500807547 */ /* 0x000fea000b800000 */
[----:B------:R-:W-:Y:S01]  /*21b0*/  IMAD.IADD R0, R8, 0x1, -R5 ;  /* 0x0000000108007824 */ /* 0x000fe200078e0a05 */
[----:B------:R-:W-:Y:S01]  /*21c0*/  BSSY.RECONVERGENT B1, `(.L_x_64) ;  /* 0x0000036000017945 */ /* 0x000fe20003800200 */
[----:B------:R-:W-:Y:S02]  /*21d0*/  IMAD.IADD R10, R5, 0x1, -R8 ;  /* 0x00000001050a7824 */ /* 0x000fe400078e0a08 */
[----:B------:R-:W-:Y:S01]  /*21e0*/  IMAD.MOV.U32 R6, RZ, RZ, RZ ;  /* 0x000000ffff067224 */ /* 0x000fe200078e00ff */
[----:B------:R-:W-:Y:S01]  /*21f0*/  ISETP.GT.U32.AND P0, PT, R0, -0x4, PT ;  /* 0xfffffffc0000780c */ /* 0x000fe20003f04070 */
[----:B------:R-:W-:Y:S01]  /*2200*/  IMAD.MOV.U32 R9, RZ, RZ, RZ ;  /* 0x000000ffff097224 */ /* 0x000fe200078e00ff */
[----:B------:R-:W-:-:S11]  /*2210*/  LOP3.LUT R5, R10, 0x3, RZ, 0xc0, !PT ;  /* 0x000000030a057812 */ /* 0x000fd600078ec0ff */
[----:B------:R-:W-:Y:S05]  /*2220*/  @P0 BRA `(.L_x_65) ;  /* 0x0000000000bc0947 */ /* 0x000fea0003800000 */
[----:B------:R-:W-:Y:S01]  /*2230*/  IMAD.MOV.U32 R0, RZ, RZ, 0x3f800000 ;  /* 0x3f800000ff007424 */ /* 0x000fe200078e00ff */
[----:B------:R-:W0:Y:S01]  /*2240*/  FCHK P0, RZ, RZ ;  /* 0x000000ffff007302 */ /* 0x000e220000000000 */
[----:B------:R-:W-:Y:S01]  /*2250*/  IMAD.MOV.U32 R3, RZ, RZ, 0x7f800000 ;  /* 0x7f800000ff037424 */ /* 0x000fe200078e00ff */
[----:B------:R-:W-:Y:S01]  /*2260*/  LOP3.LUT R10, R10, 0xfffffffc, RZ, 0xc0, !PT ;  /* 0xfffffffc0a0a7812 */ /* 0x000fe200078ec0ff */
[----:B------:R-:W-:-:S04]  /*2270*/  FFMA R0, -RZ, +INF , R0 ;  /* 0x7f800000ff007823 */ /* 0x000fc80000000100 */
[----:B------:R-:W-:-:S04]  /*2280*/  FFMA R0, R0, R3, +INF ;  /* 0x7f80000000007423 */ /* 0x000fc80000000003 */
[----:B------:R-:W-:-:S04]  /*2290*/  FFMA R3, RZ, R0, RZ ;  /* 0x00000000ff037223 */ /* 0x000fc800000000ff */
[----:B------:R-:W-:-:S04]  /*22a0*/  FFMA R2, -RZ, R3, RZ ;  /* 0x00000003ff027223 */ /* 0x000fc800000001ff */
[----:B------:R-:W-:Y:S01]  /*22b0*/  FFMA R0, R0, R2, R3 ;  /* 0x0000000200007223 */ /* 0x000fe20000000003 */
[----:B0-----:R-:W-:Y:S06]  /*22c0*/  @!P0 BRA `(.L_x_66) ;  /* 0x0000000000108947 */ /* 0x001fec0003800000 */
[----:B------:R-:W-:Y:S01]  /*22d0*/  IMAD.MOV.U32 R3, RZ, RZ, RZ ;  /* 0x000000ffff037224 */ /* 0x000fe200078e00ff */
[----:B------:R-:W-:Y:S01]  /*22e0*/  MOV R2, 0x2310 ;  /* 0x0000231000027802 */ /* 0x000fe20000000f00 */
[----:B------:R-:W-:-:S07]  /*22f0*/  IMAD.MOV.U32 R0, RZ, RZ, RZ ;  /* 0x000000ffff007224 */ /* 0x000fce00078e00ff */
[----:B------:R-:W-:Y:S05]  /*2300*/  CALL.REL.NOINC `($__internal_0_$__cuda_sm3x_div_rn_noftz_f32_slowpath) ;  /* 0x0000001000087944 */ /* 0x000fea0003c00000 */
.L_x_66:
[----:B------:R-:W0:Y:S01]  /*2310*/  LDCU UR4, c[0x0][0x38c] ;  /* 0x00007180ff0477ac */ /* 0x000e220008000800 */
[----:B------:R-:W-:Y:S02]  /*2320*/  IMAD.MOV.U32 R3, RZ, RZ, RZ ;  /* 0x000000ffff037224 */ /* 0x000fe400078e00ff */
[----:B------:R-:W-:Y:S02]  /*2330*/  IMAD.MOV.U32 R6, RZ, RZ, RZ ;  /* 0x000000ffff067224 */ /* 0x000fe400078e00ff */
[----:B------:R-:W-:Y:S01]  /*2340*/  IMAD.MOV.U32 R9, RZ, RZ, RZ ;  /* 0x000000ffff097224 */ /* 0x000fe200078e00ff */
[----:B0-----:R-:W-:-:S13]  /*2350*/  FSETP.GT.AND P1, PT, R0, UR4, PT ;  /* 0x0000000400007c0b */ /* 0x001fda000bf24000 */
.L_x_67:
[----:B------:R-:W-:Y:S02]  /*2360*/  IMAD.MOV.U32 R19, RZ, RZ, 0x1 ;  /* 0x00000001ff137424 */ /* 0x000fe400078e00ff */
[C---:B------:R-:W-:Y:S02]  /*2370*/  VIADD R0, R8.reuse, 0x1 ;  /* 0x0000000108007836 */ /* 0x040fe40000000000 */
[----:B------:R-:W-:Y:S01]  /*2380*/  VIADD R3, R3, 0x4 ;  /* 0x0000000403037836 */ /* 0x000fe20000000000 */
[C---:B------:R-:W-:Y:S01]  /*2390*/  SHF.L.U64.HI R15, R19.reuse, R8, RZ ;  /* 0x00000008130f7219 */ /* 0x040fe200000102ff */
[C---:B------:R-:W-:Y:S01]  /*23a0*/  VIADD R2, R8.reuse, 0x2 ;  /* 0x0000000208027836 */ /* 0x040fe20000000000 */
[CC--:B------:R-:W-:Y:S01]  /*23b0*/  SHF.L.U64.HI R14, R19.reuse, R0.reuse, RZ ;  /* 0x00000000130e7219 */ /* 0x0c0fe200000102ff */
[----:B------:R-:W-:Y:S01]  /*23c0*/  VIADD R11, R8, 0x3 ;  /* 0x00000003080b7836 */ /* 0x000fe20000000000 */
[----:B------:R-:W-:Y:S02]  /*23d0*/  SHF.L.U32 R17, R19, R0, RZ ;  /* 0x0000000013117219 */ /* 0x000fe400000006ff */
[----:B------:R-:W-:-:S02]  /*23e0*/  ISETP.NE.AND P0, PT, R3, R10, PT ;  /* 0x0000000a0300720c */ /* 0x000fc40003f05270 */
[C---:B------:R-:W-:Y:S01]  /*23f0*/  SHF.L.U32 R0, R19.reuse, R8, RZ ;  /* 0x0000000813007219 */ /* 0x040fe200000006ff */
[----:B------:R-:W-:Y:S01]  /*2400*/  VIADD R8, R8, 0x4 ;  /* 0x0000000408087836 */ /* 0x000fe20000000000 */
[CC--:B------:R-:W-:Y:S02]  /*2410*/  SHF.L.U64.HI R12, R19.reuse, R2.reuse, RZ ;  /* 0x00000002130c7219 */ /* 0x0c0fe400000102ff */
[----:B------:R-:W-:Y:S02]  /*2420*/  SHF.L.U32 R13, R19, R2, RZ ;  /* 0x00000002130d7219 */ /* 0x000fe400000006ff */
[----:B------:R-:W-:Y:S02]  /*2430*/  SEL R2, R14, RZ, P1 ;  /* 0x000000ff0e027207 */ /* 0x000fe40000800000 */
[----:B------:R-:W-:Y:S02]  /*2440*/  SEL R14, R0, RZ, P1 ;  /* 0x000000ff000e7207 */ /* 0x000fe40000800000 */
[----:B------:R-:W-:-:S02]  /*2450*/  SEL R15, R15, RZ, P1 ;  /* 0x000000ff0f0f7207 */ /* 0x000fc40000800000 */
[----:B------:R-:W-:Y:S02]  /*2460*/  SEL R17, R17, RZ, P1 ;  /* 0x000000ff11117207 */ /* 0x000fe40000800000 */
[CC--:B------:R-:W-:Y:S02]  /*2470*/  SHF.L.U64.HI R0, R19.reuse, R11.reuse, RZ ;  /* 0x0000000b13007219 */ /* 0x0c0fe400000102ff */
[----:B------:R-:W-:Y:S02]  /*2480*/  SHF.L.U32 R11, R19, R11, RZ ;  /* 0x0000000b130b7219 */ /* 0x000fe400000006ff */
[----:B------:R-:W-:Y:S02]  /*2490*/  LOP3.LUT R15, R2, R9, R15, 0xfe, !PT ;  /* 0x00000009020f7212 */ /* 0x000fe400078efe0f */
[----:B------:R-:W-:Y:S02]  /*24a0*/  LOP3.LUT R14, R17, R6, R14, 0xfe, !PT ;  /* 0x00000006110e7212 */ /* 0x000fe400078efe0e */
[----:B------:R-:W-:-:S02]  /*24b0*/  SEL R13, R13, RZ, P1 ;  /* 0x000000ff0d0d7207 */ /* 0x000fc40000800000 */
[----:B------:R-:W-:Y:S02]  /*24c0*/  SEL R2, R12, RZ, P1 ;  /* 0x000000ff0c027207 */ /* 0x000fe40000800000 */
[----:B------:R-:W-:Y:S02]  /*24d0*/  SEL R6, R11, RZ, P1 ;  /* 0x000000ff0b067207 */ /* 0x000fe40000800000 */
[----:B------:R-:W-:Y:S02]  /*24e0*/  SEL R9, R0, RZ, P1 ;  /* 0x000000ff00097207 */ /* 0x000fe40000800000 */
[----:B------:R-:W-:Y:S02]  /*24f0*/  LOP3.LUT R6, R6, R14, R13, 0xfe, !PT ;  /* 0x0000000e06067212 */ /* 0x000fe400078efe0d */
[----:B------:R-:W-:Y:S01]  /*2500*/  LOP3.LUT R9, R9, R15, R2, 0xfe, !PT ;  /* 0x0000000f09097212 */ /* 0x000fe200078efe02 */
[----:B------:R-:W-:Y:S06]  /*2510*/  @P0 BRA `(.L_x_67) ;  /* 0xfffffffc00900947 */ /* 0x000fec000383ffff */
.L_x_65:
[----:B------:R-:W-:Y:S05]  /*2520*/  BSYNC.RECONVERGENT B1 ;  /* 0x0000000000017941 */ /* 0x000fea0003800200 */
.L_x_64:
[----:B------:R-:W-:Y:S01]  /*2530*/  ISETP.NE.AND P0, PT, R5, RZ, PT ;  /* 0x000000ff0500720c */ /* 0x000fe20003f05270 */
[----:B------:R-:W-:-:S12]  /*2540*/  BSSY.RECONVERGENT B1, `(.L_x_68) ;  /* 0x0000025000017945 */ /* 0x000fd80003800200 */
[----:B------:R-:W-:Y:S05]  /*2550*/  @!P0 BRA `(.L_x_69) ;  /* 0x00000000008c8947 */ /* 0x000fea0003800000 */
[----:B------:R-:W-:Y:S01]  /*2560*/  IMAD.MOV.U32 R3, RZ, RZ, 0x7f800000 ;  /* 0x7f800000ff037424 */ /* 0x000fe200078e00ff */
[----:B------:R-:W0:Y:S03]  /*2570*/  FCHK P0, RZ, RZ ;  /* 0x000000ffff007302 */ /* 0x000e260000000000 */
[----:B------:R-:W-:-:S04]  /*2580*/  FFMA R0, -RZ, R3, 1 ;  /* 0x3f800000ff007423 */ /* 0x000fc80000000103 */
        /* <DEDUP_REMOVED lines=9> */
.L_x_70:
[----:B------:R-:W0:Y:S01]  /*2620*/  LDCU UR4, c[0x0][0x38c] ;  /* 0x00007180ff0477ac */ /* 0x000e220008000800 */
[----:B------:R-:W-:Y:S01]  /*2630*/  ISETP.NE.AND P1, PT, R5, 0x1, PT ;  /* 0x000000010500780c */ /* 0x000fe20003f25270 */
[----:B------:R-:W-:-:S05]  /*2640*/  IMAD.MOV.U32 R11, RZ, RZ, 0x1 ;  /* 0x00000001ff0b7424 */ /* 0x000fca00078e00ff */
[CC--:B------:R-:W-:Y:S02]  /*2650*/  SHF.L.U32 R3, R11.reuse, R8.reuse, RZ ;  /* 0x000000080b037219 */ /* 0x0c0fe400000006ff */
[----:B0-----:R-:W-:Y:S02]  /*2660*/  FSETP.GT.AND P0, PT, R0, UR4, PT ;  /* 0x0000000400007c0b */ /* 0x001fe4000bf04000 */
[----:B------:R-:W-:Y:S02]  /*2670*/  SHF.L.U64.HI R0, R11, R8, RZ ;  /* 0x000000080b007219 */ /* 0x000fe400000102ff */
[----:B------:R-:W-:Y:S02]  /*2680*/  SEL R3, R3, RZ, P0 ;  /* 0x000000ff03037207 */ /* 0x000fe40000000000 */
[----:B------:R-:W-:Y:S02]  /*2690*/  SEL R0, R0, RZ, P0 ;  /* 0x000000ff00007207 */ /* 0x000fe40000000000 */
[----:B------:R-:W-:-:S02]  /*26a0*/  LOP3.LUT R6, R6, R3, RZ, 0xfc, !PT ;  /* 0x0000000306067212 */ /* 0x000fc400078efcff */
[----:B------:R-:W-:Y:S01]  /*26b0*/  LOP3.LUT R9, R9, R0, RZ, 0xfc, !PT ;  /* 0x0000000009097212 */ /* 0x000fe200078efcff */
[----:B------:R-:W-:Y:S06]  /*26c0*/  @!P1 BRA `(.L_x_69) ;  /* 0x0000000000309947 */ /* 0x000fec0003800000 */
[----:B------:R-:W-:Y:S02]  /*26d0*/  VIADD R8, R8, 0x1 ;  /* 0x0000000108087836 */ /* 0x000fe40000000000 */
[----:B------:R-:W-:-:S07]  /*26e0*/  IMAD.MOV.U32 R0, RZ, RZ, 0x1 ;  /* 0x00000001ff007424 */ /* 0x000fce00078e00ff */
.L_x_71:
[----:B------:R-:W-:Y:S01]  /*26f0*/  VIADD R0, R0, 0x1 ;  /* 0x0000000100007836 */ /* 0x000fe20000000000 */
[CC--:B------:R-:W-:Y:S02]  /*2700*/  SHF.L.U64.HI R2, R11.reuse, R8.reuse, RZ ;  /* 0x000000080b027219 */ /* 0x0c0fe400000102ff */
[----:B------:R-:W-:Y:S01]  /*2710*/  SHF.L.U32 R3, R11, R8, RZ ;  /* 0x000000080b037219 */ /* 0x000fe200000006ff */
[----:B------:R-:W-:Y:S01]  /*2720*/  VIADD R8, R8, 0x1 ;  /* 0x0000000108087836 */ /* 0x000fe20000000000 */
[----:B------:R-:W-:Y:S02]  /*2730*/  ISETP.NE.AND P1, PT, R0, R5, PT ;  /* 0x000000050000720c */ /* 0x000fe40003f25270 */
[----:B------:R-:W-:Y:S02]  /*2740*/  SEL R2, R2, RZ, P0 ;  /* 0x000000ff02027207 */ /* 0x000fe40000000000 */
[----:B------:R-:W-:Y:S02]  /*2750*/  SEL R3, R3, RZ, P0 ;  /* 0x000000ff03037207 */ /* 0x000fe40000000000 */
[----:B------:R-:W-:-:S02]  /*2760*/  LOP3.LUT R9, R9, R2, RZ, 0xfc, !PT ;  /* 0x0000000209097212 */ /* 0x000fc400078efcff */
[----:B------:R-:W-:-:S05]  /*2770*/  LOP3.LUT R6, R6, R3, RZ, 0xfc, !PT ;  /* 0x0000000306067212 */ /* 0x000fca00078efcff */
[----:B------:R-:W-:Y:S05]  /*2780*/  @P1 BRA `(.L_x_71) ;  /* 0xfffffffc00d81947 */ /* 0x000fea000383ffff */
.L_x_69:
[----:B------:R-:W-:Y:S05]  /*2790*/  BSYNC.RECONVERGENT B1 ;  /* 0x0000000000017941 */ /* 0x000fea0003800200 */
.L_x_68:
[----:B------:R-:W-:Y:S05]  /*27a0*/  BRA `(.L_x_37) ;  /* 0x0000000800a47947 */ /* 0x000fea0003800000 */
.L_x_63:
        /* <DEDUP_REMOVED lines=10> */
[----:B------:R-:W-:Y:S02]  /*2850*/  LOP3.LUT R10, R10, 0xfffffffc, RZ, 0xc0, !PT ;  /* 0xfffffffc0a0a7812 */ /* 0x000fe400078ec0ff */
        /* <DEDUP_REMOVED lines=10> */
.L_x_74:
[----:B------:R-:W0:Y:S01]  /*2900*/  LDCU UR4, c[0x0][0x38c] ;  /* 0x00007180ff0477ac */ /* 0x000e220008000800 */
[----:B------:R-:W-:Y:S02]  /*2910*/  IMAD.MOV.U32 R3, RZ, RZ, RZ ;  /* 0x000000ffff037224 */ /* 0x000fe400078e00ff */
[----:B------:R-:W-:Y:S02]  /*2920*/  IMAD.MOV.U32 R6, RZ, RZ, RZ ;  /* 0x000000ffff067224 */ /* 0x000fe400078e00ff */
[----:B------:R-:W-:Y:S01]  /*2930*/  IMAD.MOV.U32 R9, RZ, RZ, RZ ;  /* 0x000000ffff097224 */ /* 0x000fe200078e00ff */
[----:B0-----:R-:W-:-:S13]  /*2940*/  FSETP.GT.AND P1, PT, R0, UR4, PT ;  /* 0x0000000400007c0b */ /* 0x001fda000bf24000 */
.L_x_75:
[----:B------:R-:W-:Y:S02]  /*2950*/  VIADD R3, R3, 0x4 ;  /* 0x0000000403037836 */ /* 0x000fe40000000000 */
[----:B------:R-:W-:Y:S02]  /*2960*/  IMAD.MOV.U32 R13, RZ, RZ, 0x1 ;  /* 0x00000001ff0d7424 */ /* 0x000fe400078e00ff */
[C---:B------:R-:W-:Y:S01]  /*2970*/  VIADD R0, R8.reuse, 0x1 ;  /* 0x0000000108007836 */ /* 0x040fe20000000000 */
[----:B------:R-:W-:Y:S01]  /*2980*/  ISETP.NE.AND P0, PT, R3, R10, PT ;  /* 0x0000000a0300720c */ /* 0x000fe20003f05270 */
[C---:B------:R-:W-:Y:S02]  /*2990*/  VIADD R2, R8.reuse, 0x2 ;  /* 0x0000000208027836 */ /* 0x040fe40000000000 */
[----:B------:R-:W-:Y:S01]  /*29a0*/  VIADD R16, R8, 0x3 ;  /* 0x0000000308107836 */ /* 0x000fe20000000000 */
[CC--:B------:R-:W-:Y:S02]  /*29b0*/  SHF.L.U64.HI R12, R13.reuse, R0.reuse, RZ ;  /* 0x000000000d0c7219 */ /* 0x0c0fe400000102ff */
[----:B------:R-:W-:-:S02]  /*29c0*/  SHF.L.U32 R11, R13, R0, RZ ;  /* 0x000000000d0b7219 */ /* 0x000fc400000006ff */
[CC--:B------:R-:W-:Y:S02]  /*29d0*/  SHF.L.U64.HI R14, R13.reuse, R2.reuse, RZ ;  /* 0x000000020d0e7219 */ /* 0x0c0fe400000102ff */
[C---:B------:R-:W-:Y:S02]  /*29e0*/  SHF.L.U32 R15, R13.reuse, R2, RZ ;  /* 0x000000020d0f7219 */ /* 0x040fe400000006ff */
[CC--:B------:R-:W-:Y:S02]  /*29f0*/  SHF.L.U64.HI R0, R13.reuse, R8.reuse, RZ ;  /* 0x000000080d007219 */ /* 0x0c0fe400000102ff */
[----:B------:R-:W-:Y:S01]  /*2a00*/  SHF.L.U32 R2, R13, R8, RZ ;  /* 0x000000080d027219 */ /* 0x000fe200000006ff */
[----:B------:R-:W-:Y:S01]  /*2a10*/  VIADD R8, R8, 0x4 ;  /* 0x0000000408087836 */ /* 0x000fe20000000000 */
[----:B------:R-:W-:Y:S02]  /*2a20*/  SEL R0, R0, RZ, P1 ;  /* 0x000000ff00007207 */ /* 0x000fe40000800000 */
[----:B------:R-:W-:-:S02]  /*2a30*/  SEL R12, R12, RZ, P1 ;  /* 0x000000ff0c0c7207 */ /* 0x000fc40000800000 */
[----:B------:R-:W-:Y:S02]  /*2a40*/  SEL R11, R11, RZ, P1 ;  /* 0x000000ff0b0b7207 */ /* 0x000fe40000800000 */
[----:B------:R-:W-:Y:S02]  /*2a50*/  SEL R2, R2, RZ, P1 ;  /* 0x000000ff02027207 */ /* 0x000fe40000800000 */
[CC--:B------:R-:W-:Y:S02]  /*2a60*/  SHF.L.U64.HI R17, R13.reuse, R16.reuse, RZ ;  /* 0x000000100d117219 */ /* 0x0c0fe400000102ff */
[----:B------:R-:W-:Y:S02]  /*2a70*/  SHF.L.U32 R13, R13, R16, RZ ;  /* 0x000000100d0d7219 */ /* 0x000fe400000006ff */
[----:B------:R-:W-:Y:S02]  /*2a80*/  LOP3.LUT R12, R12, R9, R0, 0xfe, !PT ;  /* 0x000000090c0c7212 */ /* 0x000fe400078efe00 */
[----:B------:R-:W-:-:S02]  /*2a90*/  LOP3.LUT R2, R11, R6, R2, 0xfe, !PT ;  /* 0x000000060b027212 */ /* 0x000fc400078efe02 */
[----:B------:R-:W-:Y:S02]  /*2aa0*/  SEL R11, R15, RZ, P1 ;  /* 0x000000ff0f0b7207 */ /* 0x000fe40000800000 */
[----:B------:R-:W-:Y:S02]  /*2ab0*/  SEL R0, R14, RZ, P1 ;  /* 0x000000ff0e007207 */ /* 0x000fe40000800000 */
[----:B------:R-:W-:Y:S02]  /*2ac0*/  SEL R6, R13, RZ, P1 ;  /* 0x000000ff0d067207 */ /* 0x000fe40000800000 */
[----:B------:R-:W-:Y:S02]  /*2ad0*/  SEL R9, R17, RZ, P1 ;  /* 0x000000ff11097207 */ /* 0x000fe40000800000 */
[----:B------:R-:W-:Y:S02]  /*2ae0*/  LOP3.LUT R6, R6, R2, R11, 0xfe, !PT ;  /* 0x0000000206067212 */ /* 0x000fe400078efe0b */
[----:B------:R-:W-:Y:S01]  /*2af0*/  LOP3.LUT R9, R9, R12, R0, 0xfe, !PT ;  /* 0x0000000c09097212 */ /* 0x000fe200078efe00 */
[----:B------:R-:W-:Y:S06]  /*2b00*/  @P0 BRA `(.L_x_75) ;  /* 0xfffffffc00900947 */ /* 0x000fec000383ffff */
.L_x_73:
[----:B------:R-:W-:Y:S05]  /*2b10*/  BSYNC.RECONVERGENT B1 ;  /* 0x0000000000017941 */ /* 0x000fea0003800200 */
.L_x_72:
        /* <DEDUP_REMOVED lines=15> */
.L_x_78:
[----:B------:R-:W0:Y:S01]  /*2c10*/  LDCU UR4, c[0x0][0x38c] ;  /* 0x00007180ff0477ac */ /* 0x000e220008000800 */
[----:B------:R-:W-:Y:S01]  /*2c20*/  IMAD.MOV.U32 R11, RZ, RZ, 0x1 ;  /* 0x00000001ff0b7424 */ /* 0x000fe200078e00ff */
[----:B0-----:R-:W-:Y:S01]  /*2c30*/  FSETP.GT.AND P1, PT, R0, UR4, PT ;  /* 0x0000000400007c0b */ /* 0x001fe2000bf24000 */
[----:B------:R-:W-:-:S12]  /*2c40*/  IMAD.MOV.U32 R0, RZ, RZ, RZ ;  /* 0x000000ffff007224 */ /* 0x000fd800078e00ff */
.L_x_79:
        /* <DEDUP_REMOVED lines=10> */
.L_x_77:
[----:B------:R-:W-:Y:S05]  /*2cf0*/  BSYNC.RECONVERGENT B1 ;  /* 0x0000000000017941 */ /* 0x000fea0003800200 */
.L_x_76:
[----:B------:R-:W-:Y:S05]  /*2d00*/  BRA `(.L_x_37) ;  /* 0x00000004004c7947 */ /* 0x000fea0003800000 */
.L_x_62:
        /* <DEDUP_REMOVED lines=21> */
.L_x_82:
[----:B------:R-:W0:Y:S01]  /*2e60*/  LDCU UR4, c[0x0][0x38c] ;  /* 0x00007180ff0477ac */ /* 0x000e220008000800 */
[----:B------:R-:W-:Y:S02]  /*2e70*/  IMAD.MOV.U32 R3, RZ, RZ, RZ ;  /* 0x000000ffff037224 */ /* 0x000fe400078e00ff */
[----:B------:R-:W-:Y:S02]  /*2e80*/  IMAD.MOV.U32 R6, RZ, RZ, RZ ;  /* 0x000000ffff067224 */ /* 0x000fe400078e00ff */
[----:B------:R-:W-:Y:S01]  /*2e90*/  IMAD.MOV.U32 R9, RZ, RZ, RZ ;  /* 0x000000ffff097224 */ /* 0x000fe200078e00ff */
[----:B0-----:R-:W-:-:S13]  /*2ea0*/  FSETP.GT.AND P1, PT, R0, UR4, PT ;  /* 0x0000000400007c0b */ /* 0x001fda000bf24000 */
.L_x_83:
        /* <DEDUP_REMOVED lines=28> */
.L_x_81:
[----:B------:R-:W-:Y:S05]  /*3070*/  BSYNC.RECONVERGENT B1 ;  /* 0x0000000000017941 */ /* 0x000fea0003800200 */
.L_x_80:
[----:B------:R-:W-:-:S13]  /*3080*/  ISETP.NE.AND P0, PT, R5, RZ, PT ;  /* 0x000000ff0500720c */ /* 0x000fda0003f05270 */
        /* <DEDUP_REMOVED lines=13> */
.L_x_84:
[----:B------:R-:W0:Y:S01]  /*3160*/  LDCU UR4, c[0x0][0x38c] ;  /* 0x00007180ff0477ac */ /* 0x000e220008000800 */
[----:B------:R-:W-:Y:S01]  /*3170*/  IMAD.MOV.U32 R11, RZ, RZ, 0x1 ;  /* 0x00000001ff0b7424 */ /* 0x000fe200078e00ff */
[----:B0-----:R-:W-:Y:S01]  /*3180*/  FSETP.GT.AND P1, PT, R0, UR4, PT ;  /* 0x0000000400007c0b */ /* 0x001fe2000bf24000 */
[----:B------:R-:W-:-:S12]  /*3190*/  IMAD.MOV.U32 R0, RZ, RZ, RZ ;  /* 0x000000ffff007224 */ /* 0x000fd800078e00ff */
.L_x_85:
        /* <DEDUP_REMOVED lines=10> */
.L_x_37:
[----:B------:R-:W-:Y:S05]  /*3240*/  BSYNC B0 ;  /* 0x0000000000007941 */ /* 0x000fea0003800000 */
.L_x_36:
[----:B------:R-:W0:Y:S01]  /*3250*/  LDCU UR5, c[0x0][0x380] ;  /* 0x00007000ff0577ac */ /* 0x000e220008000800 */
[----:B------:R-:W1:Y:S01]  /*3260*/  LDC.64 R2, c[0x0][0x398] ;  /* 0x0000e600ff027b82 */ /* 0x000e620000000a00 */
[----:B0-----:R-:W-:Y:S02]  /*3270*/  ULOP3.LUT UR6, UR5, 0x8000003f, URZ, 0xc0, !UPT ;  /* 0x8000003f05067892 */ /* 0x001fe4000f8ec0ff */
[----:B------:R-:W-:Y:S02]  /*3280*/  USHF.R.S32.HI UR4, URZ, 0x1f, UR5 ;  /* 0x0000001fff047899 */ /* 0x000fe40008011405 */
[----:B------:R-:W-:Y:S02]  /*3290*/  UISETP.GT.AND UP0, UPT, UR6, URZ, UPT ;  /* 0x000000ff0600728c */ /* 0x000fe4000bf04270 */
[----:B------:R-:W-:-:S04]  /*32a0*/  ULEA.HI UR4, UR4, UR5, URZ, 0x6 ;  /* 0x0000000504047291 */ /* 0x000fc8000f8f30ff */
[----:B------:R-:W-:Y:S02]  /*32b0*/  USHF.R.S32.HI UR5, URZ, 0x6, UR4 ;  /* 0x00000006ff057899 */ /* 0x000fe40008011404 */
[----:B------:R-:W-:-:S03]  /*32c0*/  ULEA.HI.SX32 UR4, UR4, 0x1, 0x1a ;  /* 0x0000000104047891 */ /* 0x000fc6000f8fd2ff */
[----:B------:R-:W-:-:S06]  /*32d0*/  @!UP0 UIADD3 UR4, UPT, UPT, UR5, URZ, URZ ;  /* 0x000000ff05048290 */ /* 0x000fcc000fffe0ff */
[----:B------:R-:W-:-:S04]  /*32e0*/  IMAD R7, R7, UR4, R4 ;  /* 0x0000000407077c24 */ /* 0x000fc8000f8e0204 */
[----:B-1----:R-:W-:-:S04]  /*32f0*/  IMAD.WIDE R2, R7, 0x8, R2 ;  /* 0x0000000807027825 */ /* 0x002fc800078e0202 */
[----:B------:R-:W-:-:S05]  /*3300*/  IMAD.MOV.U32 R7, RZ, RZ, R9 ;  /* 0x000000ffff077224 */ /* 0x000fca00078e0009 */
[----:B------:R-:W-:Y:S01]  /*3310*/  STG.E.64 desc[UR8][R2.64], R6 ;  /* 0x0000000602007986 */ /* 0x000fe2000c101b08 */
[----:B------:R-:W-:Y:S05]  /*3320*/  EXIT ;  /* 0x000000000000794d */ /* 0x000fea0003800000 */
        .weak           $__internal_0_$__cuda_sm3x_div_rn_noftz_f32_slowpath
        .type           $__internal_0_$__cuda_sm3x_div_rn_noftz_f32_slowpath,@function
        .size           $__internal_0_$__cuda_sm3x_div_rn_noftz_f32_slowpath,(.L_x_127 - $__internal_0_$__cuda_sm3x_div_rn_noftz_f32_slowpath)
$__internal_0_$__cuda_sm3x_div_rn_noftz_f32_slowpath:
[----:B------:R-:W-:Y:S01]  /*3330*/  SHF.R.U32.HI R21, RZ, 0x17, R0 ;  /* 0x00000017ff157819 */ /* 0x000fe20000011600 */
[----:B------:R-:W-:Y:S01]  /*3340*/  BSSY.RECONVERGENT B3, `(.L_x_86) ;  /* 0x0000062000037945 */ /* 0x000fe20003800200 */
[----:B------:R-:W-:Y:S02]  /*3350*/  SHF.R.U32.HI R23, RZ, 0x17, R3 ;  /* 0x00000017ff177819 */ /* 0x000fe40000011603 */
[----:B------:R-:W-:Y:S02]  /*3360*/  LOP3.LUT R21, R21, 0xff, RZ, 0xc0, !PT ;  /* 0x000000ff15157812 */ /* 0x000fe400078ec0ff */
[----:B------:R-:W-:-:S03]  /*3370*/  LOP3.LUT R23, R23, 0xff, RZ, 0xc0, !PT ;  /* 0x000000ff17177812 */ /* 0x000fc600078ec0ff */
[----:B------:R-:W-:Y:S02]  /*3380*/  VIADD R24, R21, 0xffffffff ;  /* 0xffffffff15187836 */ /* 0x000fe40000000000 */
[----:B------:R-:W-:-:S03]  /*3390*/  VIADD R25, R23, 0xffffffff ;  /* 0xffffffff17197836 */ /* 0x000fc60000000000 */
[----:B------:R-:W-:-:S04]  /*33a0*/  ISETP.GT.U32.AND P0, PT, R24, 0xfd, PT ;  /* 0x000000fd1800780c */ /* 0x000fc80003f04070 */
[----:B------:R-:W-:-:S13]  /*33b0*/  ISETP.GT.U32.OR P0, PT, R25, 0xfd, P0 ;  /* 0x000000fd1900780c */ /* 0x000fda0000704470 */
[----:B------:R-:W-:Y:S01]  /*33c0*/  @!P0 IMAD.MOV.U32 R22, RZ, RZ, RZ ;  /* 0x000000ffff168224 */ /* 0x000fe200078e00ff */
[----:B------:R-:W-:Y:S06]  /*33d0*/  @!P0 BRA `(.L_x_87) ;  /* 0x00000000005c8947 */ /* 0x000fec0003800000 */
[----:B------:R-:W-:Y:S02]  /*33e0*/  FSETP.GTU.FTZ.AND P0, PT, |R3|, +INF , PT ;  /* 0x7f8000000300780b */ /* 0x000fe40003f1c200 */
[----:B------:R-:W-:-:S04]  /*33f0*/  FSETP.GTU.FTZ.AND P1, PT, |R0|, +INF , PT ;  /* 0x7f8000000000780b */ /* 0x000fc80003f3c200 */
[----:B------:R-:W-:-:S13]  /*3400*/  PLOP3.LUT P0, PT, P0, P1, PT, 0xf8, 0x8f ;  /* 0x00000000008f781c */ /* 0x000fda0000703f70 */
[----:B------:R-:W-:Y:S05]  /*3410*/  @P0 BRA `(.L_x_88) ;  /* 0x00000004004c0947 */ /* 0x000fea0003800000 */
[----:B------:R-:W-:-:S13]  /*3420*/  LOP3.LUT P0, RZ, R0, 0x7fffffff, R3, 0xc8, !PT ;  /* 0x7fffffff00ff7812 */ /* 0x000fda000780c803 */
[----:B------:R-:W-:Y:S05]  /*3430*/  @!P0 BRA `(.L_x_89) ;  /* 0x00000004003c8947 */ /* 0x000fea0003800000 */
[C---:B------:R-:W-:Y:S02]  /*3440*/  FSETP.NEU.FTZ.AND P0, PT, |R3|.reuse, +INF , PT ;  /* 0x7f8000000300780b */ /* 0x040fe40003f1d200 */
[----:B------:R-:W-:Y:S02]  /*3450*/  FSETP.NEU.FTZ.AND P2, PT, |R0|, +INF , PT ;  /* 0x7f8000000000780b */ /* 0x000fe40003f5d200 */
[----:B------:R-:W-:-:S11]  /*3460*/  FSETP.NEU.FTZ.AND P1, PT, |R3|, +INF , PT ;  /* 0x7f8000000300780b */ /* 0x000fd60003f3d200 */
[----:B------:R-:W-:Y:S05]  /*3470*/  @!P2 BRA !P0, `(.L_x_89) ;  /* 0x00000004002ca947 */ /* 0x000fea0004000000 */
[----:B------:R-:W-:-:S04]  /*3480*/  LOP3.LUT P0, RZ, R3, 0x7fffffff, RZ, 0xc0, !PT ;  /* 0x7fffffff03ff7812 */ /* 0x000fc8000780c0ff */
[----:B------:R-:W-:-:S13]  /*3490*/  PLOP3.LUT P0, PT, P2, P0, PT, 0x2f, 0xf2 ;  /* 0x0000000000f2781c */ /* 0x000fda0001700577 */
[----:B------:R-:W-:Y:S05]  /*34a0*/  @P0 BRA `(.L_x_90) ;  /* 0x0000000400180947 */ /* 0x000fea0003800000 */
[----:B------:R-:W-:-:S04]  /*34b0*/  LOP3.LUT P0, RZ, R0, 0x7fffffff, RZ, 0xc0, !PT ;  /* 0x7fffffff00ff7812 */ /* 0x000fc8000780c0ff */
[----:B------:R-:W-:-:S13]  /*34c0*/  PLOP3.LUT P0, PT, P1, P0, PT, 0x2f, 0xf2 ;  /* 0x0000000000f2781c */ /* 0x000fda0000f00577 */
[----:B------:R-:W-:Y:S05]  /*34d0*/  @P0 BRA `(.L_x_91) ;  /* 0x0000000400000947 */ /* 0x000fea0003800000 */
[----:B------:R-:W-:Y:S02]  /*34e0*/  ISETP.GE.AND P0, PT, R25, RZ, PT ;  /* 0x000000ff1900720c */ /* 0x000fe40003f06270 */
[----:B------:R-:W-:-:S11]  /*34f0*/  ISETP.GE.AND P1, PT, R24, RZ, PT ;  /* 0x000000ff1800720c */ /* 0x000fd60003f26270 */
[----:B------:R-:W-:Y:S02]  /*3500*/  @P0 IMAD.MOV.U32 R22, RZ, RZ, RZ ;  /* 0x000000ffff160224 */ /* 0x000fe400078e00ff */
[----:B------:R-:W-:Y:S01]  /*3510*/  @!P0 FFMA R3, R3, 1.84467440737095516160e+19, RZ ;  /* 0x5f80000003038823 */ /* 0x000fe200000000ff */
[----:B------:R-:W-:Y:S02]  /*3520*/  @!P0 IMAD.MOV.U32 R22, RZ, RZ, -0x40 ;  /* 0xffffffc0ff168424 */ /* 0x000fe400078e00ff */
[----:B------:R-:W-:Y:S02]  /*3530*/  @!P1 FFMA R0, R0, 1.84467440737095516160e+19, RZ ;  /* 0x5f80000000009823 */ /* 0x000fe400000000ff */
[----:B------:R-:W-:-:S07]  /*3540*/  @!P1 VIADD R22, R22, 0x40 ;  /* 0x0000004016169836 */ /* 0x000fce0000000000 */
.L_x_87:
[----:B------:R-:W-:Y:S01]  /*3550*/  LEA R27, R21, 0xc0800000, 0x17 ;  /* 0xc0800000151b7811 */ /* 0x000fe200078eb8ff */
[----:B------:R-:W-:Y:S01]  /*3560*/  VIADD R26, R23, 0xffffff81 ;  /* 0xffffff81171a7836 */ /* 0x000fe20000000000 */
[----:B------:R-:W-:Y:S03]  /*3570*/  BSSY.RECONVERGENT B4, `(.L_x_92) ;  /* 0x0000035000047945 */ /* 0x000fe60003800200 */
[----:B------:R-:W-:Y:S01]  /*3580*/  IMAD.IADD R27, R0, 0x1, -R27 ;  /* 0x00000001001b7824 */ /* 0x000fe200078e0a1b */
[C---:B------:R-:W-:Y:S01]  /*3590*/  IADD3 R21, PT, PT, R26.reuse, 0x7f, -R21 ;  /* 0x0000007f1a157810 */ /* 0x040fe20007ffe815 */
[----:B------:R-:W-:Y:S02]  /*35a0*/  IMAD R0, R26, -0x800000, R3 ;  /* 0xff8000001a007824 */ /* 0x000fe400078e0203 */
[----:B------:R-:W0:Y:S01]  /*35b0*/  MUFU.RCP R24, R27 ;  /* 0x0000001b00187308 */ /* 0x000e220000001000 */
[----:B------:R-:W-:Y:S01]  /*35c0*/  FADD.FTZ R25, -R27, -RZ ;  /* 0x800000ff1b197221 */ /* 0x000fe20000010100 */
[----:B------:R-:W-:-:S03]  /*35d0*/  IMAD.IADD R21, R21, 0x1, R22 ;  /* 0x0000000115157824 */ /* 0x000fc600078e0216 */
[----:B0-----:R-:W-:-:S04]  /*35e0*/  FFMA R23, R24, R25, 1 ;  /* 0x3f80000018177423 */ /* 0x001fc80000000019 */
[----:B------:R-:W-:-:S04]  /*35f0*/  FFMA R23, R24, R23, R24 ;  /* 0x0000001718177223 */ /* 0x000fc80000000018 */
[----:B------:R-:W-:-:S04]  /*3600*/  FFMA R24, R0, R23, RZ ;  /* 0x0000001700187223 */ /* 0x000fc800000000ff */
[----:B------:R-:W-:-:S04]  /*3610*/  FFMA R3, R25, R24, R0 ;  /* 0x0000001819037223 */ /* 0x000fc80000000000 */
[----:B------:R-:W-:-:S04]  /*3620*/  FFMA R24, R23, R3, R24 ;  /* 0x0000000317187223 */ /* 0x000fc80000000018 */
[----:B------:R-:W-:-:S04]  /*3630*/  FFMA R25, R25, R24, R0 ;  /* 0x0000001819197223 */ /* 0x000fc80000000000 */
[----:B------:R-:W-:-:S05]  /*3640*/  FFMA R0, R23, R25, R24 ;  /* 0x0000001917007223 */ /* 0x000fca0000000018 */
[----:B------:R-:W-:-:S04]  /*3650*/  SHF.R.U32.HI R3, RZ, 0x17, R0 ;  /* 0x00000017ff037819 */ /* 0x000fc80000011600 */
[----:B------:R-:W-:-:S05]  /*3660*/  LOP3.LUT R22, R3, 0xff, RZ, 0xc0, !PT ;  /* 0x000000ff03167812 */ /* 0x000fca00078ec0ff */
[----:B------:R-:W-:-:S04]  /*3670*/  IMAD.IADD R3, R22, 0x1, R21 ;  /* 0x0000000116037824 */ /* 0x000fc800078e0215 */
[----:B------:R-:W-:-:S05]  /*3680*/  VIADD R22, R3, 0xffffffff ;  /* 0xffffffff03167836 */ /* 0x000fca0000000000 */
[----:B------:R-:W-:-:S13]  /*3690*/  ISETP.GE.U32.AND P0, PT, R22, 0xfe, PT ;  /* 0x000000fe1600780c */ /* 0x000fda0003f06070 */
[----:B------:R-:W-:Y:S05]  /*36a0*/  @!P0 BRA `(.L_x_93) ;  /* 0x0000000000808947 */ /* 0x000fea0003800000 */
[----:B------:R-:W-:-:S13]  /*36b0*/  ISETP.GT.AND P0, PT, R3, 0xfe, PT ;  /* 0x000000fe0300780c */ /* 0x000fda0003f04270 */
[----:B------:R-:W-:Y:S05]  /*36c0*/  @P0 BRA `(.L_x_94) ;  /* 0x00000000006c0947 */ /* 0x000fea0003800000 */
[----:B------:R-:W-:-:S13]  /*36d0*/  ISETP.GE.AND P0, PT, R3, 0x1, PT ;  /* 0x000000010300780c */ /* 0x000fda0003f06270 */
[----:B------:R-:W-:Y:S05]  /*36e0*/  @P0 BRA `(.L_x_95) ;  /* 0x0000000000740947 */ /* 0x000fea0003800000 */
[----:B------:R-:W-:Y:S02]  /*36f0*/  ISETP.GE.AND P0, PT, R3, -0x18, PT ;  /* 0xffffffe80300780c */ /* 0x000fe40003f06270 */
[----:B------:R-:W-:-:S11]  /*3700*/  LOP3.LUT R0, R0, 0x80000000, RZ, 0xc0, !PT ;  /* 0x8000000000007812 */ /* 0x000fd600078ec0ff */
[----:B------:R-:W-:Y:S05]  /*3710*/  @!P0 BRA `(.L_x_95) ;  /* 0x0000000000688947 */ /* 0x000fea0003800000 */
[CCC-:B------:R-:W-:Y:S01]  /*3720*/  FFMA.RZ R21, R23.reuse, R25.reuse, R24.reuse ;  /* 0x0000001917157223 */ /* 0x1c0fe2000000c018 */
[CCC-:B------:R-:W-:Y:S01]  /*3730*/  FFMA.RP R22, R23.reuse, R25.reuse, R24.reuse ;  /* 0x0000001917167223 */ /* 0x1c0fe20000008018 */
[----:B------:R-:W-:Y:S01]  /*3740*/  FFMA.RM R25, R23, R25, R24 ;  /* 0x0000001917197223 */ /* 0x000fe20000004018 */
[C---:B------:R-:W-:Y:S01]  /*3750*/  VIADD R23, R3.reuse, 0x20 ;  /* 0x0000002003177836 */ /* 0x040fe20000000000 */
[----:B------:R-:W-:Y:S02]  /*3760*/  ISETP.NE.AND P2, PT, R3, RZ, PT ;  /* 0x000000ff0300720c */ /* 0x000fe40003f45270 */
[----:B------:R-:W-:Y:S02]  /*3770*/  LOP3.LUT R21, R21, 0x7fffff, RZ, 0xc0, !PT ;  /* 0x007fffff15157812 */ /* 0x000fe400078ec0ff */
[----:B------:R-:W-:Y:S01]  /*3780*/  ISETP.NE.AND P1, PT, R3, RZ, PT ;  /* 0x000000ff0300720c */ /* 0x000fe20003f25270 */
[----:B------:R-:W-:Y:S01]  /*3790*/  IMAD.MOV R3, RZ, RZ, -R3 ;  /* 0x000000ffff037224 */ /* 0x000fe200078e0a03 */
[----:B------:R-:W-:-:S02]  /*37a0*/  LOP3.LUT R24, R21, 0x800000, RZ, 0xfc, !PT ;  /* 0x0080000015187812 */ /* 0x000fc400078efcff */
[----:B------:R-:W-:Y:S02]  /*37b0*/  FSETP.NEU.FTZ.AND P0, PT, R22, R25, PT ;  /* 0x000000191600720b */ /* 0x000fe40003f1d000 */
[----:B------:R-:W-:Y:S02]  /*37c0*/  SHF.L.U32 R23, R24, R23, RZ ;  /* 0x0000001718177219 */ /* 0x000fe400000006ff */
[----:B------:R-:W-:Y:S02]  /*37d0*/  SEL R3, R3, RZ, P2 ;  /* 0x000000ff03037207 */ /* 0x000fe40001000000 */
[----:B------:R-:W-:Y:S02]  /*37e0*/  ISETP.NE.AND P1, PT, R23, RZ, P1 ;  /* 0x000000ff1700720c */ /* 0x000fe40000f25270 */
[----:B------:R-:W-:Y:S02]  /*37f0*/  SHF.R.U32.HI R24, RZ, R3, R24 ;  /* 0x00000003ff187219 */ /* 0x000fe40000011618 */
[----:B------:R-:W-:-:S02]  /*3800*/  PLOP3.LUT P0, PT, P0, P1, PT, 0xf8, 0x8f ;  /* 0x00000000008f781c */ /* 0x000fc40000703f70 */
[----:B------:R-:W-:Y:S02]  /*3810*/  SHF.R.U32.HI R3, RZ, 0x1, R24 ;  /* 0x00000001ff037819 */ /* 0x000fe40000011618 */
[----:B------:R-:W-:-:S04]  /*3820*/  SEL R22, RZ, 0x1, !P0 ;  /* 0x00000001ff167807 */ /* 0x000fc80004000000 */
[----:B------:R-:W-:-:S04]  /*3830*/  LOP3.LUT R21, R22, 0x1, R3, 0xf8, !PT ;  /* 0x0000000116157812 */ /* 0x000fc800078ef803 */
[----:B------:R-:W-:-:S05]  /*3840*/  LOP3.LUT R24, R21, R24, RZ, 0xc0, !PT ;  /* 0x0000001815187212 */ /* 0x000fca00078ec0ff */
[----:B------:R-:W-:-:S05]  /*3850*/  IMAD.IADD R3, R3, 0x1, R24 ;  /* 0x0000000103037824 */ /* 0x000fca00078e0218 */
[----:B------:R-:W-:Y:S01]  /*3860*/  LOP3.LUT R0, R3, R0, RZ, 0xfc, !PT ;  /* 0x0000000003007212 */ /* 0x000fe200078efcff */
[----:B------:R-:W-:Y:S06]  /*3870*/  BRA `(.L_x_95) ;  /* 0x0000000000107947 */ /* 0x000fec0003800000 */
.L_x_94:
[----:B------:R-:W-:-:S04]  /*3880*/  LOP3.LUT R0, R0, 0x80000000, RZ, 0xc0, !PT ;  /* 0x8000000000007812 */ /* 0x000fc800078ec0ff */
[----:B------:R-:W-:Y:S01]  /*3890*/  LOP3.LUT R0, R0, 0x7f800000, RZ, 0xfc, !PT ;  /* 0x7f80000000007812 */ /* 0x000fe200078efcff */
[----:B------:R-:W-:Y:S06]  /*38a0*/  BRA `(.L_x_95) ;  /* 0x0000000000047947 */ /* 0x000fec0003800000 */
.L_x_93:
[----:B------:R-:W-:-:S07]  /*38b0*/  IMAD R0, R21, 0x800000, R0 ;  /* 0x0080000015007824 */ /* 0x000fce00078e0200 */
.L_x_95:
[----:B------:R-:W-:Y:S05]  /*38c0*/  BSYNC.RECONVERGENT B4 ;  /* 0x0000000000047941 */ /* 0x000fea0003800200 */
.L_x_92:
[----:B------:R-:W-:Y:S05]  /*38d0*/  BRA `(.L_x_96) ;  /* 0x0000000000207947 */ /* 0x000fea0003800000 */
.L_x_91:
[----:B------:R-:W-:-:S04]  /*38e0*/  LOP3.LUT R0, R0, 0x80000000, R3, 0x48, !PT ;  /* 0x8000000000007812 */ /* 0x000fc800078e4803 */
[----:B------:R-:W-:Y:S01]  /*38f0*/  LOP3.LUT R0, R0, 0x7f800000, RZ, 0xfc, !PT ;  /* 0x7f80000000007812 */ /* 0x000fe200078efcff */
[----:B------:R-:W-:Y:S06]  /*3900*/  BRA `(.L_x_96) ;  /* 0x0000000000147947 */ /* 0x000fec0003800000 */
.L_x_90:
[----:B------:R-:W-:Y:S01]  /*3910*/  LOP3.LUT R0, R0, 0x80000000, R3, 0x48, !PT ;  /* 0x8000000000007812 */ /* 0x000fe200078e4803 */
[----:B------:R-:W-:Y:S06]  /*3920*/  BRA `(.L_x_96) ;  /* 0x00000000000c7947 */ /* 0x000fec0003800000 */
.L_x_89:
[----:B------:R-:W0:Y:S01]  /*3930*/  MUFU.RSQ R0, -QNAN ;  /* 0xffc0000000007908 */ /* 0x000e220000001400 */
[----:B------:R-:W-:Y:S05]  /*3940*/  BRA `(.L_x_96) ;  /* 0x0000000000047947 */ /* 0x000fea0003800000 */
.L_x_88:
[----:B------:R-:W-:-:S07]  /*3950*/  FADD.FTZ R0, R3, R0 ;  /* 0x0000000003007221 */ /* 0x000fce0000010000 */
.L_x_96:
[----:B------:R-:W-:Y:S05]  /*3960*/  BSYNC.RECONVERGENT B3 ;  /* 0x0000000000037941 */ /* 0x000fea0003800200 */
.L_x_86:
[----:B------:R-:W-:-:S04]  /*3970*/  IMAD.MOV.U32 R3, RZ, RZ, 0x0 ;  /* 0x00000000ff037424 */ /* 0x000fc800078e00ff */
[----:B0-----:R-:W-:Y:S05]  /*3980*/  RET.REL.NODEC R2 `(_Z23points_nms_block_kerneliiifPKiPyPi) ;  /* 0xffffffc4029c7950 */ /* 0x001fea0003c3ffff */
.L_x_97:
        /* <DEDUP_REMOVED lines=15> */
.L_x_127:


//--------------------- .text._Z17points_iou_kerneliiPKiPf --------------------------
	.section	.text._Z17points_iou_kerneliiPKiPf,"ax",@progbits
	.align	128
        .global         _Z17points_iou_kerneliiPKiPf
        .type           _Z17points_iou_kerneliiPKiPf,@function
        .size           _Z17points_iou_kerneliiPKiPf,(.L_x_128 - _Z17points_iou_kerneliiPKiPf)
        .other          _Z17points_iou_kerneliiPKiPf,@"STO_CUDA_ENTRY STV_DEFAULT"
_Z17points_iou_kerneliiPKiPf:
.text._Z17points_iou_kerneliiPKiPf:
[----:B------:R-:W-:Y:S08]  /*0000*/  LDC R1, c[0x0][0x37c] ;  /* 0x0000df00ff017b82 */ /* 0x000ff00000000800 */
[----:B------:R-:W0:Y:S08]  /*0010*/  S2UR UR7, SR_CTAID.X ;  /* 0x00000000000779c3 */ /* 0x000e300000002500 */
[----:B------:R-:W0:Y:S02]  /*0020*/  LDC R0, c[0x0][0x380] ;  /* 0x0000e000ff007b82 */ /* 0x000e240000000800 */
[----:B0-----:R-:W-:-:S13]  /*0030*/  ISETP.LE.AND P0, PT, R0, UR7, PT ;  /* 0x0000000700007c0c */ /* 0x001fda000bf03270 */
[----:B------:R-:W-:Y:S05]  /*0040*/  @P0 EXIT ;  /* 0x000000000000094d */ /* 0x000fea0003800000 */
[----:B------:R-:W0:Y:S01]  /*0050*/  S2R R2, SR_TID.X ;  /* 0x0000000000027919 */ /* 0x000e220000002100 */
[----:B------:R-:W1:Y:S01]  /*0060*/  S2UR UR6, SR_CgaCtaId ;  /* 0x00000000000679c3 */ /* 0x000e620000008800 */
[----:B------:R-:W-:Y:S01]  /*0070*/  UMOV UR4, 0x400 ;  /* 0x0000040000047882 */ /* 0x000fe20000000000 */
[----:B------:R-:W2:Y:S01]  /*0080*/  LDCU.64 UR12, c[0x0][0x358] ;  /* 0x00006b00ff0c77ac */ /* 0x000ea20008000a00 */
[----:B------:R-:W-:-:S05]  /*0090*/  UIADD3 UR5, UPT, UPT, UR4, 0x100, URZ ;  /* 0x0000010004057890 */ /* 0x000fca000fffe0ff */
[----:B------:R-:W3:Y:S08]  /*00a0*/  S2UR UR8, SR_CTAID.Y ;  /* 0x00000000000879c3 */ /* 0x000ef00000002600 */
[----:B------:R-:W4:Y:S01]  /*00b0*/  LDC R3, c[0x0][0x360] ;  /* 0x0000d800ff037b82 */ /* 0x000f220000000800 */
[----:B------:R-:W2:Y:S01]  /*00c0*/  LDCU UR9, c[0x0][0x374] ;  /* 0x00006e80ff0977ac */ /* 0x000ea20008000800 */
[----:B------:R-:W2:Y:S01]  /*00d0*/  LDCU UR10, c[0x0][0x370] ;  /* 0x00006e00ff0a77ac */ /* 0x000ea20008000800 */
[----:B-1----:R-:W-:-:S02]  /*00e0*/  ULEA UR5, UR6, UR5, 0x18 ;  /* 0x0000000506057291 */ /* 0x002fc4000f8ec0ff */
[----:B------:R-:W-:-:S04]  /*00f0*/  ULEA UR4, UR6, UR4, 0x18 ;  /* 0x0000000406047291 */ /* 0x000fc8000f8ec0ff */
[C---:B0-----:R-:W-:Y:S02]  /*0100*/  LEA R5, R2.reuse, UR5, 0x2 ;  /* 0x0000000502057c11 */ /* 0x041fe4000f8e10ff */
[----:B------:R-:W-:Y:S01]  /*0110*/  LEA R4, R2, UR4, 0x2 ;  /* 0x0000000402047c11 */ /* 0x000fe2000f8e10ff */
[----:B---3--:R-:W-:-:S06]  /*0120*/  UMOV UR4, UR7 ;  /* 0x0000000700047c82 */ /* 0x008fcc0008000000 */
.L_x_109:
[----:B0-----:R-:W0:Y:S02]  /*0130*/  LDCU UR5, c[0x0][0x380] ;  /* 0x00007000ff0577ac */ /* 0x001e240008000800 */
[----:B0-----:R-:W-:-:S05]  /*0140*/  IMAD.U32 R15, RZ, RZ, UR5 ;  /* 0x00000005ff0f7e24 */ /* 0x001fca000f8e00ff */
[----:B------:R-:W-:-:S13]  /*0150*/  ISETP.LE.U32.AND P0, PT, R15, UR8, PT ;  /* 0x000000080f007c0c */ /* 0x000fda000bf03070 */
[----:B-1-3--:R-:W-:Y:S05]  /*0160*/  @P0 BRA `(.L_x_98) ;  /* 0x0000000400cc0947 */ /* 0x00afea0003800000 */
[----:B------:R-:W0:Y:S01]  /*0170*/  LDC R7, c[0x0][0x384] ;  /* 0x0000e100ff077b82 */ /* 0x000e220000000800 */
[----:B------:R-:W-:Y:S02]  /*0180*/  IMAD.U32 R6, RZ, RZ, UR8 ;  /* 0x00000008ff067e24 */ /* 0x000fe4000f8e00ff */
[----:B0-----:R-:W-:-:S05]  /*0190*/  IMAD R7, R7, UR4, RZ ;  /* 0x0000000407077c24 */ /* 0x001fca000f8e02ff */
[----:B------:R-:W-:-:S04]  /*01a0*/  IADD3 R22, P0, PT, R7, R2, RZ ;  /* 0x0000000207167210 */ /* 0x000fc80007f1e0ff */
[----:B------:R-:W-:Y:S01]  /*01b0*/  LEA.HI.X.SX32 R9, R7, RZ, 0x1, P0 ;  /* 0x000000ff07097211 */ /* 0x000fe200000f0eff */
[----:B------:R-:W-:-:S03]  /*01c0*/  IMAD.SHL.U32 R7, R22, 0x4, RZ ;  /* 0x0000000416077824 */ /* 0x000fc600078e00ff */
[----:B------:R-:W-:-:S07]  /*01d0*/  SHF.L.U64.HI R22, R22, 0x2, R9 ;  /* 0x0000000216167819 */ /* 0x000fce0000010209 */
.L_x_108:
[----:B0-----:R-:W0:Y:S01]  /*01e0*/  LDCU UR5, c[0x0][0x384] ;  /* 0x00007080ff0577ac */ /* 0x001e220008000800 */
[----:B-1----:R1:W-:Y:S01]  /*01f0*/  STS [R4], RZ ;  /* 0x000000ff04007388 */ /* 0x0023e20000000800 */
[----:B------:R-:W-:Y:S01]  /*0200*/  BSSY.RECONVERGENT B0, `(.L_x_99) ;  /* 0x000002a000007945 */ /* 0x000fe20003800200 */
[----:B---3--:R-:W3:Y:S02]  /*0210*/  LDCU UR11, c[0x0][0x384] ;  /* 0x00007080ff0b77ac */ /* 0x008ee40008000800 */
[----:B------:R1:W-:Y:S01]  /*0220*/  STS [R5], RZ ;  /* 0x000000ff05007388 */ /* 0x0003e20000000800 */
[----:B------:R-:W-:Y:S01]  /*0230*/  BAR.SYNC.DEFER_BLOCKING 0x0 ;  /* 0x0000000000007b1d */ /* 0x000fe20000010000 */
[----:B0-----:R-:W-:-:S13]  /*0240*/  ISETP.GE.AND P0, PT, R2, UR5, PT ;  /* 0x0000000502007c0c */ /* 0x001fda000bf06270 */
[----:B-1-3--:R-:W-:Y:S05]  /*0250*/  @P0 BRA `(.L_x_100) ;  /* 0x0000000000900947 */ /* 0x00afea0003800000 */
[----:B------:R0:W1:Y:S01]  /*0260*/  LDS R15, [R4] ;  /* 0x00000000040f7984 */ /* 0x0000620000000800 */
[----:B------:R-:W3:Y:S01]  /*0270*/  LDCU.64 UR6, c[0x0][0x388] ;  /* 0x00007100ff0677ac */ /* 0x000ee20008000a00 */
[----:B------:R-:W-:Y:S01]  /*0280*/  IMAD R9, R6, UR5, RZ ;  /* 0x0000000506097c24 */ /* 0x000fe2000f8e02ff */
[----:B------:R-:W-:Y:S01]  /*0290*/  BSSY.RECONVERGENT B1, `(.L_x_101) ;  /* 0x000001e000017945 */ /* 0x000fe20003800200 */
[----:B------:R0:W0:Y:S01]  /*02a0*/  LDS R0, [R5] ;  /* 0x0000000005007984 */ /* 0x0000220000000800 */
[----:B------:R-:W-:Y:S02]  /*02b0*/  IMAD.MOV.U32 R14, RZ, RZ, R2 ;  /* 0x000000ffff0e7224 */ /* 0x000fe400078e0002 */
[----:B------:R-:W-:-:S04]  /*02c0*/  IADD3 R10, P0, PT, R9, R2, RZ ;  /* 0x00000002090a7210 */ /* 0x000fc80007f1e0ff */
[----:B------:R-:W-:Y:S01]  /*02d0*/  LEA.HI.X.SX32 R11, R9, RZ, 0x1, P0 ;  /* 0x000000ff090b7211 */ /* 0x000fe200000f0eff */
[----:B------:R-:W-:-:S03]  /*02e0*/  IMAD.SHL.U32 R21, R10, 0x4, RZ ;  /* 0x000000040a157824 */ /* 0x000fc600078e00ff */
[----:B------:R-:W-:Y:S01]  /*02f0*/  SHF.L.U64.HI R19, R10, 0x2, R11 ;  /* 0x000000020a137819 */ /* 0x000fe2000001020b */
[----:B---3--:R-:W-:Y:S02]  /*0300*/  IMAD.U32 R8, RZ, RZ, UR6 ;  /* 0x00000006ff087e24 */ /* 0x008fe4000f8e00ff */
[----:B------:R-:W-:-:S07]  /*0310*/  IMAD.U32 R9, RZ, RZ, UR7 ;  /* 0x00000007ff097e24 */ /* 0x000fce000f8e00ff */
.L_x_102:
[----:B------:R-:W-:-:S05]  /*0320*/  IADD3 R12, P0, PT, R8, R7, RZ ;  /* 0x00000007080c7210 */ /* 0x000fca0007f1e0ff */
[----:B------:R-:W-:-:S05]  /*0330*/  IMAD.X R13, R9, 0x1, R22, P0 ;  /* 0x00000001090d7824 */ /* 0x000fca00000e0616 */
[----:B--2---:R-:W2:Y:S01]  /*0340*/  LDG.E R12, desc[UR12][R12.64] ;  /* 0x0000000c0c0c7981 */ /* 0x004ea2000c1e1900 */
[----:B------:R-:W-:-:S05]  /*0350*/  IADD3 R10, P2, PT, R8, R21, RZ ;  /* 0x00000015080a7210 */ /* 0x000fca0007f5e0ff */
[----:B------:R-:W-:Y:S01]  /*0360*/  IMAD.X R11, R9, 0x1, R19, P2 ;  /* 0x00000001090b7824 */ /* 0x000fe200010e0613 */
[C---:B--2---:R-:W-:Y:S02]  /*0370*/  ISETP.NE.AND P0, PT, R12.reuse, RZ, PT ;  /* 0x000000ff0c00720c */ /* 0x044fe40003f05270 */
[----:B------:R-:W-:-:S11]  /*0380*/  ISETP.NE.AND P1, PT, R12, RZ, PT ;  /* 0x000000ff0c00720c */ /* 0x000fd60003f25270 */
[----:B------:R-:W2:Y:S04]  /*0390*/  @!P0 LDG.E R18, desc[UR12][R10.64] ;  /* 0x0000000c0a128981 */ /* 0x000ea8000c1e1900 */
[----:B------:R-:W3:Y:S01]  /*03a0*/  @P1 LDG.E R17, desc[UR12][R10.64] ;  /* 0x0000000c0a111981 */ /* 0x000ee2000c1e1900 */
[C---:B----4-:R-:W-:Y:S02]  /*03b0*/  IMAD.IADD R14, R3.reuse, 0x1, R14 ;  /* 0x00000001030e7824 */ /* 0x050fe400078e020e */
[----:B------:R-:W-:Y:S02]  /*03c0*/  IMAD.MOV.U32 R16, RZ, RZ, RZ ;  /* 0x000000ffff107224 */ /* 0x000fe400078e00ff */
[----:B------:R-:W-:Y:S01]  /*03d0*/  IMAD.WIDE.U32 R8, R3, 0x4, R8 ;  /* 0x0000000403087825 */ /* 0x000fe200078e0008 */
[----:B--2---:R-:W-:-:S02]  /*03e0*/  @!P0 ISETP.NE.AND P3, PT, R18, RZ, PT ;  /* 0x000000ff1200820c */ /* 0x004fc40003f65270 */
[----:B---3--:R-:W-:Y:S01]  /*03f0*/  @P1 ISETP.NE.AND P2, PT, R17, RZ, PT ;  /* 0x000000ff1100120c */ /* 0x008fe20003f45270 */
[----:B------:R-:W-:Y:S01]  /*0400*/  IMAD.MOV.U32 R17, RZ, RZ, 0x3f800000 ;  /* 0x3f800000ff117424 */ /* 0x000fe200078e00ff */
[----:B------:R-:W-:Y:S02]  /*0410*/  @!P0 FSEL R17, RZ, 1, !P3 ;  /* 0x3f800000ff118808 */ /* 0x000fe40005800000 */
[----:B------:R-:W-:Y:S02]  /*0420*/  ISETP.GE.AND P0, PT, R14, UR11, PT ;  /* 0x0000000b0e007c0c */ /* 0x000fe4000bf06270 */
[----:B------:R-:W-:Y:S01]  /*0430*/  @P1 FSEL R16, RZ, 1, !P2 ;  /* 0x3f800000ff101808 */ /* 0x000fe20005000000 */
[----:B0-----:R-:W-:-:S04]  /*0440*/  FADD R0, R17, R0 ;  /* 0x0000000011007221 */ /* 0x001fc80000000000 */
[----:B-1----:R-:W-:-:S06]  /*0450*/  FADD R15, R16, R15 ;  /* 0x0000000f100f7221 */ /* 0x002fcc0000000000 */
[----:B------:R-:W-:Y:S05]  /*0460*/  @!P0 BRA `(.L_x_102) ;  /* 0xfffffffc00ac8947 */ /* 0x000fea000383ffff */
[----:B------:R-:W-:Y:S05]  /*0470*/  BSYNC.RECONVERGENT B1 ;  /* 0x0000000000017941 */ /* 0x000fea0003800200 */
.L_x_101:
[----:B------:R0:W-:Y:S04]  /*0480*/  STS [R4], R15 ;  /* 0x0000000f04007388 */ /* 0x0001e80000000800 */
[----:B------:R0:W-:Y:S02]  /*0490*/  STS [R5], R0 ;  /* 0x0000000005007388 */ /* 0x0001e40000000800 */
.L_x_100:
[----:B--2---:R-:W-:Y:S05]  /*04a0*/  BSYNC.RECONVERGENT B0 ;  /* 0x0000000000007941 */ /* 0x004fea0003800200 */
.L_x_99:
[----:B------:R-:W1:Y:S08]  /*04b0*/  S2UR UR7, SR_CgaCtaId ;  /* 0x00000000000779c3 */ /* 0x000e700000008800 */
[----:B------:R-:W-:Y:S06]  /*04c0*/  BAR.SYNC.DEFER_BLOCKING 0x0 ;  /* 0x0000000000007b1d */ /* 0x000fec0000010000 */
[----:B------:R-:W-:Y:S01]  /*04d0*/  UMOV UR6, 0x400 ;  /* 0x0000040000067882 */ /* 0x000fe20000000000 */
[----:B------:R-:W-:Y:S01]  /*04e0*/  BSSY.RECONVERGENT B0, `(.L_x_103) ;  /* 0x000000c000007945 */ /* 0x000fe20003800200 */
[----:B------:R-:W-:-:S02]  /*04f0*/  UIADD3 UR5, UPT, UPT, UR6, 0x200, URZ ;  /* 0x0000020006057890 */ /* 0x000fc4000fffe0ff */
[----:B-1----:R-:W-:Y:S02]  /*0500*/  ULEA UR11, UR7, UR6, 0x18 ;  /* 0x00000006070b7291 */ /* 0x002fe4000f8ec0ff */
[----:B------:R-:W-:-:S07]  /*0510*/  ULEA UR5, UR7, UR5, 0x18 ;  /* 0x0000000507057291 */ /* 0x000fce000f8ec0ff */
[----:B------:R-:W-:Y:S01]  /*0520*/  STS.64 [UR11+0x200], RZ ;  /* 0x000200ffff007988 */ /* 0x000fe20008000a0b */
[----:B------:R-:W-:Y:S06]  /*0530*/  BAR.SYNC.DEFER_BLOCKING 0x0 ;  /* 0x0000000000007b1d */ /* 0x000fec0000010000 */
[----:B------:R1:W2:Y:S02]  /*0540*/  LDS R9, [R4] ;  /* 0x0000000004097984 */ /* 0x0002a40000000800 */
.L_x_104:
[----:B------:R-:W2:Y:S01]  /*0550*/  LDS R10, [UR5] ;  /* 0x00000005ff0a7984 */ /* 0x000ea20008000800 */
[----:B0-----:R-:W-:Y:S02]  /*0560*/  IMAD.U32 R0, RZ, RZ, UR5 ;  /* 0x00000005ff007e24 */ /* 0x001fe4000f8e00ff */
[----:B--2---:R-:W-:-:S05]  /*0570*/  FADD R11, R9, R10 ;  /* 0x0000000a090b7221 */ /* 0x004fca0000000000 */
[----:B------:R-:W0:Y:S02]  /*0580*/  ATOMS.CAST.SPIN P0, [R0], R10, R11 ;  /* 0x0000000a0000758d */ /* 0x000e24000180000b */
[----:B0-----:R-:W-:Y:S05]  /*0590*/  @!P0 BRA `(.L_x_104) ;  /* 0xfffffffc00ec8947 */ /* 0x001fea000383ffff */
[----:B------:R-:W-:Y:S05]  /*05a0*/  BSYNC.RECONVERGENT B0 ;  /* 0x0000000000007941 */ /* 0x000fea0003800200 */
.L_x_103:
[----:B------:R0:W2:Y:S01]  /*05b0*/  LDS R9, [R5] ;  /* 0x0000000005097984 */ /* 0x0000a20000000800 */
[----:B------:R-:W-:Y:S01]  /*05c0*/  BSSY.RECONVERGENT B0, `(.L_x_105) ;  /* 0x0000008000007945 */ /* 0x000fe20003800200 */
[----:B------:R-:W-:-:S04]  /*05d0*/  UIADD3 UR5, UPT, UPT, UR6, 0x204, URZ ;  /* 0x0000020406057890 */ /* 0x000fc8000fffe0ff */
[----:B------:R-:W-:-:S12]  /*05e0*/  ULEA UR5, UR7, UR5, 0x18 ;  /* 0x0000000507057291 */ /* 0x000fd8000f8ec0ff */
.L_x_106:
[----:B------:R-:W2:Y:S01]  /*05f0*/  LDS R10, [UR5] ;  /* 0x00000005ff0a7984 */ /* 0x000ea20008000800 */
[----:B------:R-:W-:Y:S02]  /*0600*/  IMAD.U32 R0, RZ, RZ, UR5 ;  /* 0x00000005ff007e24 */ /* 0x000fe4000f8e00ff */
[----:B--2---:R-:W-:-:S05]  /*0610*/  FADD R11, R9, R10 ;  /* 0x0000000a090b7221 */ /* 0x004fca0000000000 */
[----:B------:R-:W2:Y:S02]  /*0620*/  ATOMS.CAST.SPIN P0, [R0], R10, R11 ;  /* 0x0000000a0000758d */ /* 0x000ea4000180000b */
[----:B--2---:R-:W-:Y:S05]  /*0630*/  @!P0 BRA `(.L_x_106) ;  /* 0xfffffffc00ec8947 */ /* 0x004fea000383ffff */
[----:B------:R-:W-:Y:S05]  /*0640*/  BSYNC.RECONVERGENT B0 ;  /* 0x0000000000007941 */ /* 0x000fea0003800200 */
.L_x_105:
[----:B------:R-:W-:Y:S01]  /*0650*/  BAR.SYNC.DEFER_BLOCKING 0x0 ;  /* 0x0000000000007b1d */ /* 0x000fe20000010000 */
[----:B------:R-:W-:-:S05]  /*0660*/  IMAD.MOV.U32 R14, RZ, RZ, 0x80000 ;  /* 0x00080000ff0e7424 */ /* 0x000fca00078e00ff */
[----:B------:R-:W2:Y:S02]  /*0670*/  LDS.64 R12, [UR11+0x200] ;  /* 0x0002000bff0c7984 */ /* 0x000ea40008000a00 */
[----:B--2---:R-:W2:Y:S08]  /*0680*/  F2F.F64.F32 R8, R13 ;  /* 0x0000000d00087310 */ /* 0x004eb00000201800 */
[----:B------:R-:W3:Y:S01]  /*0690*/  F2F.F64.F32 R12, R12 ;  /* 0x0000000c000c7310 */ /* 0x000ee20000201800 */
[----:B--2---:R-:W-:Y:S01]  /*06a0*/  DSETP.MAX.AND P0, P1, R8, 1, PT ;  /* 0x3ff000000800742a */ /* 0x004fe2000390f000 */
[----:B------:R-:W-:-:S05]  /*06b0*/  IMAD.MOV.U32 R0, RZ, RZ, R9 ;  /* 0x000000ffff007224 */ /* 0x000fca00078e0009 */
[----:B------:R-:W-:Y:S02]  /*06c0*/  FSEL R11, R0, 1.875, P0 ;  /* 0x3ff00000000b7808 */ /* 0x000fe40000000000 */
[----:B------:R-:W-:Y:S01]  /*06d0*/  SEL R10, R8, RZ, P0 ;  /* 0x000000ff080a7207 */ /* 0x000fe20000000000 */
[----:B------:R-:W-:-:S05]  /*06e0*/  IMAD.MOV.U32 R8, RZ, RZ, 0x1 ;  /* 0x00000001ff087424 */ /* 0x000fca00078e00ff */
[----:B------:R-:W-:Y:S02]  /*06f0*/  @P1 LOP3.LUT R11, R14, 0x3ff00000, RZ, 0xfc, !PT ;  /* 0x3ff000000e0b1812 */ /* 0x000fe400078efcff */
[----:B---3--:R-:W-:Y:S02]  /*0700*/  FSETP.GEU.AND P1, PT, |R13|, 6.5827683646048100446e-37, PT ;  /* 0x036000000d00780b */ /* 0x008fe40003f2e200 */
[----:B------:R-:W2:Y:S02]  /*0710*/  MUFU.RCP64H R9, R11 ;  /* 0x0000000b00097308 */ /* 0x000ea40000001800 */
[----:B--2---:R-:W-:-:S08]  /*0720*/  DFMA R14, -R10, R8, 1 ;  /* 0x3ff000000a0e742b */ /* 0x004fd00000000108 */
[----:B------:R-:W-:-:S08]  /*0730*/  DFMA R14, R14, R14, R14 ;  /* 0x0000000e0e0e722b */ /* 0x000fd0000000000e */
[----:B------:R-:W-:-:S08]  /*0740*/  DFMA R14, R8, R14, R8 ;  /* 0x0000000e080e722b */ /* 0x000fd00000000008 */
[----:B------:R-:W-:-:S08]  /*0750*/  DFMA R8, -R10, R14, 1 ;  /* 0x3ff000000a08742b */ /* 0x000fd0000000010e */
[----:B------:R-:W-:-:S08]  /*0760*/  DFMA R8, R14, R8, R14 ;  /* 0x000000080e08722b */ /* 0x000fd0000000000e */
[----:B------:R-:W-:-:S08]  /*0770*/  DMUL R14, R12, R8 ;  /* 0x000000080c0e7228 */ /* 0x000fd00000000000 */
[----:B------:R-:W-:-:S08]  /*0780*/  DFMA R16, -R10, R14, R12 ;  /* 0x0000000e0a10722b */ /* 0x000fd0000000010c */
[----:B------:R-:W-:-:S10]  /*0790*/  DFMA R8, R8, R16, R14 ;  /* 0x000000100808722b */ /* 0x000fd4000000000e */
[----:B------:R-:W-:-:S05]  /*07a0*/  FFMA R0, RZ, R11, R9 ;  /* 0x0000000bff007223 */ /* 0x000fca0000000009 */
[----:B------:R-:W-:-:S13]  /*07b0*/  FSETP.GT.AND P0, PT, |R0|, 1.469367938527859385e-39, PT ;  /* 0x001000000000780b */ /* 0x000fda0003f04200 */
[----:B------:R-:W-:Y:S05]  /*07c0*/  @P0 BRA P1, `(.L_x_107) ;  /* 0x0000000000100947 */ /* 0x000fea0000800000 */
[----:B------:R-:W-:-:S07]  /*07d0*/  MOV R0, 0x7f0 ;  /* 0x000007f000007802 */ /* 0x000fce0000000f00 */
[----:B01--4-:R-:W-:Y:S05]  /*07e0*/  CALL.REL.NOINC `($__internal_1_$__cuda_sm20_div_rn_f64_full) ;  /* 0x00000000003c7944 */ /* 0x013fea0003c00000 */
[----:B------:R-:W-:Y:S02]  /*07f0*/  IMAD.MOV.U32 R8, RZ, RZ, R16 ;  /* 0x000000ffff087224 */ /* 0x000fe400078e0010 */
[----:B------:R-:W-:-:S07]  /*0800*/  IMAD.MOV.U32 R9, RZ, RZ, R17 ;  /* 0x000000ffff097224 */ /* 0x000fce00078e0011 */
.L_x_107:
[----:B------:R-:W2:Y:S01]  /*0810*/  LDC R15, c[0x0][0x380] ;  /* 0x0000e000ff0f7b82 */ /* 0x000ea20000000800 */
[----:B------:R-:W3:Y:S07]  /*0820*/  F2F.F32.F64 R9, R8 ;  /* 0x0000000800097310 */ /* 0x000eee0000301000 */
[----:B------:R-:W5:Y:S01]  /*0830*/  LDC.64 R10, c[0x0][0x390] ;  /* 0x0000e400ff0a7b82 */ /* 0x000f620000000a00 */
[----:B--2---:R-:W-:Y:S02]  /*0840*/  IMAD R13, R15, UR4, R6 ;  /* 0x000000040f0d7c24 */ /* 0x004fe4000f8e0206 */
[----:B------:R-:W-:-:S05]  /*0850*/  VIADD R6, R6, UR9 ;  /* 0x0000000906067c36 */ /* 0x000fca0008000000 */
[----:B------:R-:W-:Y:S01]  /*0860*/  ISETP.GE.AND P0, PT, R6, R15, PT ;  /* 0x0000000f0600720c */ /* 0x000fe20003f06270 */
[----:B-----5:R-:W-:-:S05]  /*0870*/  IMAD.WIDE R10, R13, 0x4, R10 ;  /* 0x000000040d0a7825 */ /* 0x020fca00078e020a */
[----:B---3--:R3:W-:Y:S07]  /*0880*/  STG.E desc[UR12][R10.64], R9 ;  /* 0x000000090a007986 */ /* 0x0087ee000c10190c */
[----:B------:R-:W-:Y:S05]  /*0890*/  @!P0 BRA `(.L_x_108) ;  /* 0xfffffff800508947 */ /* 0x000fea000383ffff */
.L_x_98:
[----:B--2---:R-:W-:-:S06]  /*08a0*/  UIADD3 UR4, UPT, UPT, UR10, UR4, URZ ;  /* 0x000000040a047290 */ /* 0x004fcc000fffe0ff */
[----:B------:R-:W-:-:S13]  /*08b0*/  ISETP.LE.AND P0, PT, R15, UR4, PT ;  /* 0x000000040f007c0c */ /* 0x000fda000bf03270 */
[----:B------:R-:W-:Y:S05]  /*08c0*/  @!P0 BRA `(.L_x_109) ;  /* 0xfffffff800188947 */ /* 0x000fea000383ffff */
[----:B------:R-:W-:Y:S05]  /*08d0*/  EXIT ;  /* 0x000000000000794d */ /* 0x000fea0003800000 */
        .weak           $__internal_1_$__cuda_sm20_div_rn_f64_full
        .type           $__internal_1_$__cuda_sm20_div_rn_f64_full,@function
        .size           $__internal_1_$__cuda_sm20_div_rn_f64_full,(.L_x_128 - $__internal_1_$__cuda_sm20_div_rn_f64_full)
$__internal_1_$__cuda_sm20_div_rn_f64_full:
[C---:B------:R-:W-:Y:S01]  /*08e0*/  FSETP.GEU.AND P0, PT, |R11|.reuse, 1.469367938527859385e-39, PT ;  /* 0x001000000b00780b */ /* 0x040fe20003f0e200 */
[----:B------:R-:W-:Y:S01]  /*08f0*/  IMAD.MOV.U32 R16, RZ, RZ, 0x1 ;  /* 0x00000001ff107424 */ /* 0x000fe200078e00ff */
[C---:B------:R-:W-:Y:S01]  /*0900*/  LOP3.LUT R8, R11.reuse, 0x800fffff, RZ, 0xc0, !PT ;  /* 0x800fffff0b087812 */ /* 0x040fe200078ec0ff */
[----:B------:R-:W-:Y:S01]  /*0910*/  IMAD.MOV.U32 R24, RZ, RZ, 0x1ca00000 ;  /* 0x1ca00000ff187424 */ /* 0x000fe200078e00ff */
[----:B------:R-:W-:Y:S02]  /*0920*/  LOP3.LUT R25, R11, 0x7ff00000, RZ, 0xc0, !PT ;  /* 0x7ff000000b197812 */ /* 0x000fe400078ec0ff */
[----:B------:R-:W-:Y:S01]  /*0930*/  LOP3.LUT R9, R8, 0x3ff00000, RZ, 0xfc, !PT ;  /* 0x3ff0000008097812 */ /* 0x000fe200078efcff */
[----:B------:R-:W-:Y:S01]  /*0940*/  IMAD.MOV.U32 R8, RZ, RZ, R10 ;  /* 0x000000ffff087224 */ /* 0x000fe200078e000a */
[----:B------:R-:W-:-:S04]  /*0950*/  LOP3.LUT R23, R13, 0x7ff00000, RZ, 0xc0, !PT ;  /* 0x7ff000000d177812 */ /* 0x000fc800078ec0ff */
[----:B------:R-:W-:Y:S01]  /*0960*/  ISETP.GE.U32.AND P1, PT, R23, R25, PT ;  /* 0x000000191700720c */ /* 0x000fe20003f26070 */
[----:B------:R-:W-:Y:S01]  /*0970*/  @!P0 DMUL R8, R10, 8.98846567431157953865e+307 ;  /* 0x7fe000000a088828 */ /* 0x000fe20000000000 */
[----:B------:R-:W-:-:S05]  /*0980*/  IMAD.MOV.U32 R26, RZ, RZ, R23 ;  /* 0x000000ffff1a7224 */ /* 0x000fca00078e0017 */
[----:B------:R-:W0:Y:S02]  /*0990*/  MUFU.RCP64H R17, R9 ;  /* 0x0000000900117308 */ /* 0x000e240000001800 */
[----:B0-----:R-:W-:-:S08]  /*09a0*/  DFMA R14, R16, -R8, 1 ;  /* 0x3ff00000100e742b */ /* 0x001fd00000000808 */
[----:B------:R-:W-:-:S08]  /*09b0*/  DFMA R14, R14, R14, R14 ;  /* 0x0000000e0e0e722b */ /* 0x000fd0000000000e */
[----:B------:R-:W-:Y:S01]  /*09c0*/  DFMA R16, R16, R14, R16 ;  /* 0x0000000e1010722b */ /* 0x000fe20000000010 */
[----:B------:R-:W-:Y:S01]  /*09d0*/  SEL R15, R24, 0x63400000, !P1 ;  /* 0x63400000180f7807 */ /* 0x000fe20004800000 */
[----:B------:R-:W-:Y:S01]  /*09e0*/  IMAD.MOV.U32 R14, RZ, RZ, R12 ;  /* 0x000000ffff0e7224 */ /* 0x000fe200078e000c */
[----:B------:R-:W-:Y:S02]  /*09f0*/  FSETP.GEU.AND P1, PT, |R13|, 1.469367938527859385e-39, PT ;  /* 0x001000000d00780b */ /* 0x000fe40003f2e200 */
[----:B------:R-:W-:-:S03]  /*0a00*/  LOP3.LUT R15, R15, 0x800fffff, R13, 0xf8, !PT ;  /* 0x800fffff0f0f7812 */ /* 0x000fc600078ef80d */
[----:B------:R-:W-:-:S08]  /*0a10*/  DFMA R18, R16, -R8, 1 ;  /* 0x3ff000001012742b */ /* 0x000fd00000000808 */
[----:B------:R-:W-:Y:S01]  /*0a20*/  DFMA R16, R16, R18, R16 ;  /* 0x000000121010722b */ /* 0x000fe20000000010 */
[----:B------:R-:W-:Y:S10]  /*0a30*/  @P1 BRA `(.L_x_110) ;  /* 0x0000000000201947 */ /* 0x000ff40003800000 */
[----:B------:R-:W-:-:S04]  /*0a40*/  LOP3.LUT R18, R11, 0x7ff00000, RZ, 0xc0, !PT ;  /* 0x7ff000000b127812 */ /* 0x000fc800078ec0ff */
[----:B------:R-:W-:Y:S01]  /*0a50*/  ISETP.GE.U32.AND P1, PT, R23, R18, PT ;  /* 0x000000121700720c */ /* 0x000fe20003f26070 */
[----:B------:R-:W-:-:S03]  /*0a60*/  IMAD.MOV.U32 R18, RZ, RZ, RZ ;  /* 0x000000ffff127224 */ /* 0x000fc600078e00ff */
[----:B------:R-:W-:-:S04]  /*0a70*/  SEL R19, R24, 0x63400000, !P1 ;  /* 0x6340000018137807 */ /* 0x000fc80004800000 */
[----:B------:R-:W-:-:S04]  /*0a80*/  LOP3.LUT R19, R19, 0x80000000, R13, 0xf8, !PT ;  /* 0x8000000013137812 */ /* 0x000fc800078ef80d */
[----:B------:R-:W-:-:S06]  /*0a90*/  LOP3.LUT R19, R19, 0x100000, RZ, 0xfc, !PT ;  /* 0x0010000013137812 */ /* 0x000fcc00078efcff */
[----:B------:R-:W-:-:S10]  /*0aa0*/  DFMA R14, R14, 2, -R18 ;  /* 0x400000000e0e782b */ /* 0x000fd40000000812 */
[----:B------:R-:W-:-:S07]  /*0ab0*/  LOP3.LUT R26, R15, 0x7ff00000, RZ, 0xc0, !PT ;  /* 0x7ff000000f1a7812 */ /* 0x000fce00078ec0ff */
.L_x_110:
[----:B------:R-:W-:Y:S01]  /*0ac0*/  @!P0 LOP3.LUT R25, R9, 0x7ff00000, RZ, 0xc0, !PT ;  /* 0x7ff0000009198812 */ /* 0x000fe200078ec0ff */
[----:B------:R-:W-:Y:S01]  /*0ad0*/  VIADD R20, R26, 0xffffffff ;  /* 0xffffffff1a147836 */ /* 0x000fe20000000000 */
[----:B------:R-:W-:-:S03]  /*0ae0*/  DMUL R18, R16, R14 ;  /* 0x0000000e10127228 */ /* 0x000fc60000000000 */
[----:B------:R-:W-:Y:S01]  /*0af0*/  VIADD R27, R25, 0xffffffff ;  /* 0xffffffff191b7836 */ /* 0x000fe20000000000 */
[----:B------:R-:W-:-:S04]  /*0b00*/  ISETP.GT.U32.AND P0, PT, R20, 0x7feffffe, PT ;  /* 0x7feffffe1400780c */ /* 0x000fc80003f04070 */
[----:B------:R-:W-:Y:S01]  /*0b10*/  ISETP.GT.U32.OR P0, PT, R27, 0x7feffffe, P0 ;  /* 0x7feffffe1b00780c */ /* 0x000fe20000704470 */
[----:B------:R-:W-:-:S08]  /*0b20*/  DFMA R20, R18, -R8, R14 ;  /* 0x800000081214722b */ /* 0x000fd0000000000e */
[----:B------:R-:W-:-:S04]  /*0b30*/  DFMA R20, R16, R20, R18 ;  /* 0x000000141014722b */ /* 0x000fc80000000012 */
[----:B------:R-:W-:Y:S07]  /*0b40*/  @P0 BRA `(.L_x_111) ;  /* 0x00000000006c0947 */ /* 0x000fee0003800000 */
[----:B------:R-:W-:-:S04]  /*0b50*/  LOP3.LUT R16, R11, 0x7ff00000, RZ, 0xc0, !PT ;  /* 0x7ff000000b107812 */ /* 0x000fc800078ec0ff */
[CC--:B------:R-:W-:Y:S02]  /*0b60*/  VIADDMNMX R12, R23.reuse, -R16.reuse, 0xb9600000, !PT ;  /* 0xb9600000170c7446 */ /* 0x0c0fe40007800910 */
[----:B------:R-:W-:Y:S02]  /*0b70*/  ISETP.GE.U32.AND P0, PT, R23, R16, PT ;  /* 0x000000101700720c */ /* 0x000fe40003f06070 */
[----:B------:R-:W-:Y:S02]  /*0b80*/  VIMNMX R12, PT, PT, R12, 0x46a00000, PT ;  /* 0x46a000000c0c7848 */ /* 0x000fe40003fe0100 */
[----:B------:R-:W-:-:S05]  /*0b90*/  SEL R13, R24, 0x63400000, !P0 ;  /* 0x63400000180d7807 */ /* 0x000fca0004000000 */
[----:B------:R-:W-:Y:S02]  /*0ba0*/  IMAD.IADD R18, R12, 0x1, -R13 ;  /* 0x000000010c127824 */ /* 0x000fe400078e0a0d */
[----:B------:R-:W-:Y:S02]  /*0bb0*/  IMAD.MOV.U32 R12, RZ, RZ, RZ ;  /* 0x000000ffff0c7224 */ /* 0x000fe400078e00ff */
[----:B------:R-:W-:-:S06]  /*0bc0*/  VIADD R13, R18, 0x7fe00000 ;  /* 0x7fe00000120d7836 */ /* 0x000fcc0000000000 */
[----:B------:R-:W-:-:S10]  /*0bd0*/  DMUL R16, R20, R12 ;  /* 0x0000000c14107228 */ /* 0x000fd40000000000 */
[----:B------:R-:W-:-:S13]  /*0be0*/  FSETP.GTU.AND P0, PT, |R17|, 1.469367938527859385e-39, PT ;  /* 0x001000001100780b */ /* 0x000fda0003f0c200 */
[----:B------:R-:W-:Y:S05]  /*0bf0*/  @P0 BRA `(.L_x_112) ;  /* 0x0000000000940947 */ /* 0x000fea0003800000 */
[----:B------:R-:W-:Y:S01]  /*0c00*/  DFMA R8, R20, -R8, R14 ;  /* 0x800000081408722b */ /* 0x000fe2000000000e */
[----:B------:R-:W-:-:S09]  /*0c10*/  IMAD.MOV.U32 R12, RZ, RZ, RZ ;  /* 0x000000ffff0c7224 */ /* 0x000fd200078e00ff */
[C---:B------:R-:W-:Y:S02]  /*0c20*/  FSETP.NEU.AND P0, PT, R9.reuse, RZ, PT ;  /* 0x000000ff0900720b */ /* 0x040fe40003f0d000 */
[----:B------:R-:W-:-:S04]  /*0c30*/  LOP3.LUT R11, R9, 0x80000000, R11, 0x48, !PT ;  /* 0x80000000090b7812 */ /* 0x000fc800078e480b */
[----:B------:R-:W-:-:S07]  /*0c40*/  LOP3.LUT R13, R11, R13, RZ, 0xfc, !PT ;  /* 0x0000000d0b0d7212 */ /* 0x000fce00078efcff */
[----:B------:R-:W-:Y:S05]  /*0c50*/  @!P0 BRA `(.L_x_112) ;  /* 0x00000000007c8947 */ /* 0x000fea0003800000 */
[----:B------:R-:W-:Y:S01]  /*0c60*/  IMAD.MOV R9, RZ, RZ, -R18 ;  /* 0x000000ffff097224 */ /* 0x000fe200078e0a12 */
[----:B------:R-:W-:Y:S01]  /*0c70*/  DMUL.RP R12, R20, R12 ;  /* 0x0000000c140c7228 */ /* 0x000fe20000008000 */
[----:B------:R-:W-:-:S06]  /*0c80*/  IMAD.MOV.U32 R8, RZ, RZ, RZ ;  /* 0x000000ffff087224 */ /* 0x000fcc00078e00ff */
[----:B------:R-:W-:-:S03]  /*0c90*/  DFMA R8, R16, -R8, R20 ;  /* 0x800000081008722b */ /* 0x000fc60000000014 */
[----:B------:R-:W-:-:S03]  /*0ca0*/  LOP3.LUT R11, R13, R11, RZ, 0x3c, !PT ;  /* 0x0000000b0d0b7212 */ /* 0x000fc600078e3cff */
[----:B------:R-:W-:-:S04]  /*0cb0*/  IADD3 R8, PT, PT, -R18, -0x43300000, RZ ;  /* 0xbcd0000012087810 */ /* 0x000fc80007ffe1ff */
[----:B------:R-:W-:-:S04]  /*0cc0*/  FSETP.NEU.AND P0, PT, |R9|, R8, PT ;  /* 0x000000080900720b */ /* 0x000fc80003f0d200 */
[----:B------:R-:W-:Y:S02]  /*0cd0*/  FSEL R16, R12, R16, !P0 ;  /* 0x000000100c107208 */ /* 0x000fe40004000000 */
[----:B------:R-:W-:Y:S01]  /*0ce0*/  FSEL R17, R11, R17, !P0 ;  /* 0x000000110b117208 */ /* 0x000fe20004000000 */
[----:B------:R-:W-:Y:S06]  /*0cf0*/  BRA `(.L_x_112) ;  /* 0x0000000000547947 */ /* 0x000fec0003800000 */
.L_x_111:
[----:B------:R-:W-:-:S14]  /*0d00*/  DSETP.NAN.AND P0, PT, R12, R12, PT ;  /* 0x0000000c0c00722a */ /* 0x000fdc0003f08000 */
[----:B------:R-:W-:Y:S05]  /*0d10*/  @P0 BRA `(.L_x_113) ;  /* 0x0000000000440947 */ /* 0x000fea0003800000 */
[----:B------:R-:W-:-:S14]  /*0d20*/  DSETP.NAN.AND P0, PT, R10, R10, PT ;  /* 0x0000000a0a00722a */ /* 0x000fdc0003f08000 */
[----:B------:R-:W-:Y:S05]  /*0d30*/  @P0 BRA `(.L_x_114) ;  /* 0x0000000000300947 */ /* 0x000fea0003800000 */
[----:B------:R-:W-:Y:S01]  /*0d40*/  ISETP.NE.AND P0, PT, R26, R25, PT ;  /* 0x000000191a00720c */ /* 0x000fe20003f05270 */
[----:B------:R-:W-:Y:S02]  /*0d50*/  IMAD.MOV.U32 R16, RZ, RZ, 0x0 ;  /* 0x00000000ff107424 */ /* 0x000fe400078e00ff */
[----:B------:R-:W-:-:S10]  /*0d60*/  IMAD.MOV.U32 R17, RZ, RZ, -0x80000 ;  /* 0xfff80000ff117424 */ /* 0x000fd400078e00ff */
[----:B------:R-:W-:Y:S05]  /*0d70*/  @!P0 BRA `(.L_x_112) ;  /* 0x0000000000348947 */ /* 0x000fea0003800000 */
[----:B------:R-:W-:Y:S02]  /*0d80*/  ISETP.NE.AND P0, PT, R26, 0x7ff00000, PT ;  /* 0x7ff000001a00780c */ /* 0x000fe40003f05270 */
[----:B------:R-:W-:Y:S02]  /*0d90*/  LOP3.LUT R17, R13, 0x80000000, R11, 0x48, !PT ;  /* 0x800000000d117812 */ /* 0x000fe400078e480b */
[----:B------:R-:W-:-:S13]  /*0da0*/  ISETP.EQ.OR P0, PT, R25, RZ, !P0 ;  /* 0x000000ff1900720c */ /* 0x000fda0004702670 */
[----:B------:R-:W-:Y:S01]  /*0db0*/  @P0 LOP3.LUT R8, R17, 0x7ff00000, RZ, 0xfc, !PT ;  /* 0x7ff0000011080812 */ /* 0x000fe200078efcff */
[----:B------:R-:W-:Y:S02]  /*0dc0*/  @!P0 IMAD.MOV.U32 R16, RZ, RZ, RZ ;  /* 0x000000ffff108224 */ /* 0x000fe400078e00ff */
[----:B------:R-:W-:Y:S02]  /*0dd0*/  @P0 IMAD.MOV.U32 R16, RZ, RZ, RZ ;  /* 0x000000ffff100224 */ /* 0x000fe400078e00ff */
[----:B------:R-:W-:Y:S01]  /*0de0*/  @P0 IMAD.MOV.U32 R17, RZ, RZ, R8 ;  /* 0x000000ffff110224 */ /* 0x000fe200078e0008 */
[----:B------:R-:W-:Y:S06]  /*0df0*/  BRA `(.L_x_112) ;  /* 0x0000000000147947 */ /* 0x000fec0003800000 */
.L_x_114:
[----:B------:R-:W-:Y:S01]  /*0e00*/  LOP3.LUT R17, R11, 0x80000, RZ, 0xfc, !PT ;  /* 0x000800000b117812 */ /* 0x000fe200078efcff */
[----:B------:R-:W-:Y:S01]  /*0e10*/  IMAD.MOV.U32 R16, RZ, RZ, R10 ;  /* 0x000000ffff107224 */ /* 0x000fe200078e000a */
[----:B------:R-:W-:Y:S06]  /*0e20*/  BRA `(.L_x_112) ;  /* 0x0000000000087947 */ /* 0x000fec0003800000 */
.L_x_113:
[----:B------:R-:W-:Y:S01]  /*0e30*/  LOP3.LUT R17, R13, 0x80000, RZ, 0xfc, !PT ;  /* 0x000800000d117812 */ /* 0x000fe200078efcff */
[----:B------:R-:W-:-:S07]  /*0e40*/  IMAD.MOV.U32 R16, RZ, RZ, R12 ;  /* 0x000000ffff107224 */ /* 0x000fce00078e000c */
.L_x_112:
[----:B------:R-:W-:Y:S02]  /*0e50*/  IMAD.MOV.U32 R8, RZ, RZ, R0 ;  /* 0x000000ffff087224 */ /* 0x000fe400078e0000 */
[----:B------:R-:W-:-:S04]  /*0e60*/  IMAD.MOV.U32 R9, RZ, RZ, 0x0 ;  /* 0x00000000ff097424 */ /* 0x000fc800078e00ff */
[----:B------:R-:W-:Y:S05]  /*0e70*/  RET.REL.NODEC R8 `(_Z17points_iou_kerneliiPKiPf) ;  /* 0xfffffff008607950 */ /* 0x000fea0003c3ffff */
.L_x_115:
        /* <DEDUP_REMOVED lines=16> */
.L_x_128:


//--------------------- .text._Z19points_inside_boxesiiPKfS0_Pi --------------------------
	.section	.text._Z19points_inside_boxesiiPKfS0_Pi,"ax",@progbits
	.align	128
        .global         _Z19points_inside_boxesiiPKfS0_Pi
        .type           _Z19points_inside_boxesiiPKfS0_Pi,@function
        .size           _Z19points_inside_boxesiiPKfS0_Pi,(.L_x_133 - _Z19points_inside_boxesiiPKfS0_Pi)
        .other          _Z19points_inside_boxesiiPKfS0_Pi,@"STO_CUDA_ENTRY STV_DEFAULT"
_Z19points_inside_boxesiiPKfS0_Pi:
.text._Z19points_inside_boxesiiPKfS0_Pi:
[----:B------:R-:W-:Y:S08]  /*0000*/  LDC R1, c[0x0][0x37c] ;  /* 0x0000df00ff017b82 */ /* 0x000ff00000000800 */
[----:B------:R-:W0:Y:S08]  /*0010*/  S2UR UR4, SR_CTAID.X ;  /* 0x00000000000479c3 */ /* 0x000e300000002500 */
[----:B------:R-:W0:Y:S02]  /*0020*/  LDC R0, c[0x0][0x380] ;  /* 0x0000e000ff007b82 */ /* 0x000e240000000800 */
[----:B0-----:R-:W-:-:S13]  /*0030*/  ISETP.LE.AND P0, PT, R0, UR4, PT ;  /* 0x0000000400007c0c */ /* 0x001fda000bf03270 */
[----:B------:R-:W-:Y:S05]  /*0040*/  @P0 EXIT ;  /* 0x000000000000094d */ /* 0x000fea0003800000 */
[----:B------:R-:W0:Y:S01]  /*0050*/  LDCU UR5, c[0x0][0x360] ;  /* 0x00006c00ff0577ac */ /* 0x000e220008000800 */
[----:B------:R-:W1:Y:S01]  /*0060*/  S2R R0, SR_TID.X ;  /* 0x0000000000007919 */ /* 0x000e620000002100 */
[----:B------:R-:W2:Y:S01]  /*0070*/  LDC.64 R10, c[0x0][0x388] ;  /* 0x0000e200ff0a7b82 */ /* 0x000ea20000000a00 */
[----:B------:R-:W3:Y:S01]  /*0080*/  LDCU UR6, c[0x0][0x384] ;  /* 0x00007080ff0677ac */ /* 0x000ee20008000800 */
[----:B0-----:R-:W0:Y:S01]  /*0090*/  I2F.U32.RP R6, UR5 ;  /* 0x0000000500067d06 */ /* 0x001e220008209000 */
[----:B------:R-:W-:-:S07]  /*00a0*/  ISETP.NE.U32.AND P2, PT, RZ, UR5, PT ;  /* 0x00000005ff007c0c */ /* 0x000fce000bf45070 */
[----:B0-----:R-:W0:Y:S01]  /*00b0*/  MUFU.RCP R6, R6 ;  /* 0x0000000600067308 */ /* 0x001e220000001000 */
[----:B-1----:R-:W-:-:S05]  /*00c0*/  VIADD R2, R0, UR5 ;  /* 0x0000000500027c36 */ /* 0x002fca0008000000 */
[C---:B---3--:R-:W-:Y:S02]  /*00d0*/  ISETP.GE.AND P0, PT, R2.reuse, UR6, PT ;  /* 0x0000000602007c0c */ /* 0x048fe4000bf06270 */
[----:B------:R-:W-:Y:S01]  /*00e0*/  VIMNMX R3, PT, PT, R2, UR6, !PT ;  /* 0x0000000602037c48 */ /* 0x000fe2000ffe0100 */
[----:B------:R-:W1:Y:S01]  /*00f0*/  LDCU.64 UR6, c[0x0][0x358] ;  /* 0x00006b00ff0677ac */ /* 0x000e620008000a00 */
[----:B0-----:R-:W-:Y:S01]  /*0100*/  VIADD R4, R6, 0xffffffe ;  /* 0x0ffffffe06047836 */ /* 0x001fe20000000000 */
[----:B------:R-:W-:-:S03]  /*0110*/  SEL R6, RZ, 0x1, P0 ;  /* 0x00000001ff067807 */ /* 0x000fc60000000000 */
[----:B------:R0:W3:Y:S01]  /*0120*/  F2I.FTZ.U32.TRUNC.NTZ R5, R4 ;  /* 0x0000000400057305 */ /* 0x0000e2000021f000 */
[----:B------:R-:W-:Y:S01]  /*0130*/  IADD3 R3, PT, PT, R3, -R2, -R6 ;  /* 0x8000000203037210 */ /* 0x000fe20007ffe806 */
[----:B0-----:R-:W-:Y:S02]  /*0140*/  IMAD.MOV.U32 R4, RZ, RZ, RZ ;  /* 0x000000ffff047224 */ /* 0x001fe400078e00ff */
[----:B---3--:R-:W-:-:S04]  /*0150*/  IMAD.MOV R7, RZ, RZ, -R5 ;  /* 0x000000ffff077224 */ /* 0x008fc800078e0a05 */
[----:B------:R-:W-:-:S04]  /*0160*/  IMAD R7, R7, UR5, RZ ;  /* 0x0000000507077c24 */ /* 0x000fc8000f8e02ff */
[----:B------:R-:W-:-:S06]  /*0170*/  IMAD.HI.U32 R8, R5, R7, R4 ;  /* 0x0000000705087227 */ /* 0x000fcc00078e0004 */
[----:B------:R-:W-:-:S04]  /*0180*/  IMAD.HI.U32 R5, R8, R3, RZ ;  /* 0x0000000308057227 */ /* 0x000fc800078e00ff */
[----:B------:R-:W-:-:S04]  /*0190*/  IMAD.MOV R4, RZ, RZ, -R5 ;  /* 0x000000ffff047224 */ /* 0x000fc800078e0a05 */
[----:B------:R-:W-:Y:S02]  /*01a0*/  IMAD R3, R4, UR5, R3 ;  /* 0x0000000504037c24 */ /* 0x000fe4000f8e0203 */
[----:B------:R-:W-:-:S03]  /*01b0*/  VIADD R4, R2, UR5 ;  /* 0x0000000502047c36 */ /* 0x000fc60008000000 */
[----:B------:R-:W-:Y:S01]  /*01c0*/  ISETP.GE.U32.AND P0, PT, R3, UR5, PT ;  /* 0x0000000503007c0c */ /* 0x000fe2000bf06070 */
[----:B------:R-:W-:-:S04]  /*01d0*/  IMAD R7, R4, 0x3, RZ ;  /* 0x0000000304077824 */ /* 0x000fc800078e02ff */
[----:B--2---:R-:W-:-:S08]  /*01e0*/  IMAD.WIDE.U32 R10, R7, 0x4, R10 ;  /* 0x00000004070a7825 */ /* 0x004fd000078e000a */
[----:B------:R-:W-:Y:S02]  /*01f0*/  @P0 VIADD R3, R3, -UR5 ;  /* 0x8000000503030c36 */ /* 0x000fe40008000000 */
[----:B------:R-:W-:-:S03]  /*0200*/  @P0 VIADD R5, R5, 0x1 ;  /* 0x0000000105050836 */ /* 0x000fc60000000000 */
[----:B------:R-:W-:Y:S02]  /*0210*/  ISETP.GE.U32.AND P1, PT, R3, UR5, PT ;  /* 0x0000000503007c0c */ /* 0x000fe4000bf26070 */
[----:B------:R-:W0:Y:S11]  /*0220*/  LDC R3, c[0x0][0x370] ;  /* 0x0000dc00ff037b82 */ /* 0x000e360000000800 */
[----:B------:R-:W-:Y:S01]  /*0230*/  @P1 VIADD R5, R5, 0x1 ;  /* 0x0000000105051836 */ /* 0x000fe20000000000 */
[----:B------:R-:W-:-:S05]  /*0240*/  @!P2 LOP3.LUT R5, RZ, UR5, RZ, 0x33, !PT ;  /* 0x00000005ff05ac12 */ /* 0x000fca000f8e33ff */
[----:B------:R-:W-:Y:S02]  /*0250*/  IMAD.IADD R5, R6, 0x1, R5 ;  /* 0x0000000106057824 */ /* 0x000fe400078e0205 */
[----:B-1----:R-:W-:-:S07]  /*0260*/  IMAD.U32 R6, RZ, RZ, UR4 ;  /* 0x00000004ff067e24 */ /* 0x002fce000f8e00ff */
.L_x_121:
[----:B01----:R-:W1:Y:S01]  /*0270*/  LDC.64 R26, c[0x0][0x390] ;  /* 0x0000e400ff1a7b82 */ /* 0x003e620000000a00 */
[----:B------:R-:W-:Y:S01]  /*0280*/  IMAD R7, R6, 0x6, RZ ;  /* 0x0000000606077824 */ /* 0x000fe200078e02ff */
[----:B--2---:R-:W2:Y:S01]  /*0290*/  LDCU.64 UR8, c[0x0][0x380] ;  /* 0x00007000ff0877ac */ /* 0x004ea20008000a00 */
[----:B------:R-:W-:Y:S01]  /*02a0*/  IMAD.MOV.U32 R22, RZ, RZ, R6 ;  /* 0x000000ffff167224 */ /* 0x000fe200078e0006 */
[----:B------:R-:W3:Y:S01]  /*02b0*/  LDCU.64 UR10, c[0x0][0x398] ;  /* 0x00007300ff0a77ac */ /* 0x000ee20008000a00 */
[----:B-1----:R-:W-:-:S05]  /*02c0*/  IMAD.WIDE R26, R7, 0x4, R26 ;  /* 0x00000004071a7825 */ /* 0x002fca00078e021a */
[----:B------:R-:W4:Y:S04]  /*02d0*/  LDG.E R7, desc[UR6][R26.64] ;  /* 0x000000061a077981 */ /* 0x000f28000c1e1900 */
[----:B------:R-:W5:Y:S04]  /*02e0*/  LDG.E R16, desc[UR6][R26.64+0xc] ;  /* 0x00000c061a107981 */ /* 0x000f68000c1e1900 */
[----:B------:R-:W3:Y:S04]  /*02f0*/  LDG.E R12, desc[UR6][R26.64+0x8] ;  /* 0x000008061a0c7981 */ /* 0x000ee8000c1e1900 */
[----:B------:R-:W3:Y:S01]  /*0300*/  LDG.E R8, desc[UR6][R26.64+0x14] ;  /* 0x000014061a087981 */ /* 0x000ee2000c1e1900 */
[----:B--2---:R-:W-:Y:S01]  /*0310*/  ISETP.GE.AND P0, PT, R0, UR9, PT ;  /* 0x0000000900007c0c */ /* 0x004fe2000bf06270 */
[----:B0-----:R-:W-:Y:S01]  /*0320*/  IMAD.IADD R6, R3, 0x1, R6 ;  /* 0x0000000103067824 */ /* 0x001fe200078e0206 */
[----:B------:R-:W-:Y:S04]  /*0330*/  BSSY.RECONVERGENT B0, `(.L_x_116) ;  /* 0x00000aa000007945 */ /* 0x000fe80003800200 */
[----:B------:R-:W-:Y:S01]  /*0340*/  ISETP.GE.AND P3, PT, R6, UR8, PT ;  /* 0x0000000806007c0c */ /* 0x000fe2000bf66270 */
[----:B----4-:R-:W-:Y:S08]  /*0350*/  F2F.F64.F32 R18, R7 ;  /* 0x0000000700127310 */ /* 0x010ff00000201800 */
[----:B------:R-:W-:Y:S08]  /*0360*/  F2F.F64.F32 R14, R7 ;  /* 0x00000007000e7310 */ /* 0x000ff00000201800 */
[----:B-----5:R-:W0:Y:S08]  /*0370*/  F2F.F64.F32 R16, R16 ;  /* 0x0000001000107310 */ /* 0x020e300000201800 */
[----:B---3--:R-:W-:Y:S01]  /*0380*/  F2F.F64.F32 R12, R12 ;  /* 0x0000000c000c7310 */ /* 0x008fe20000201800 */
[----:B0-----:R-:W-:-:S07]  /*0390*/  DFMA R18, R16, -0.5, R18 ;  /* 0xbfe000001012782b */ /* 0x001fce0000000012 */
[----:B------:R-:W0:Y:S01]  /*03a0*/  F2F.F64.F32 R8, R8 ;  /* 0x0000000800087310 */ /* 0x000e220000201800 */
[----:B------:R-:W-:Y:S02]  /*03b0*/  DFMA R14, R16, 0.5, R14 ;  /* 0x3fe00000100e782b */ /* 0x000fe4000000000e */
[C-C-:B0-----:R-:W-:Y:S02]  /*03c0*/  DFMA R16, R8.reuse, -0.5, R12.reuse ;  /* 0xbfe000000810782b */ /* 0x141fe4000000000c */
[----:B------:R-:W-:Y:S01]  /*03d0*/  DFMA R12, R8, 0.5, R12 ;  /* 0x3fe00000080c782b */ /* 0x000fe2000000000c */
[----:B------:R-:W-:Y:S10]  /*03e0*/  @P0 BRA `(.L_x_117) ;  /* 0x0000000800780947 */ /* 0x000ff40003800000 */
[----:B------:R-:W2:Y:S04]  /*03f0*/  LDG.E R7, desc[UR6][R26.64+0x4] ;  /* 0x000004061a077981 */ /* 0x000ea8000c1e1900 */
[----:B------:R-:W2:Y:S01]  /*0400*/  LDG.E R24, desc[UR6][R26.64+0x10] ;  /* 0x000010061a187981 */ /* 0x000ea2000c1e1900 */
[----:B------:R-:W-:Y:S01]  /*0410*/  LOP3.LUT R25, R5, 0x3, RZ, 0xc0, !PT ;  /* 0x0000000305197812 */ /* 0x000fe200078ec0ff */
[----:B------:R0:W1:Y:S01]  /*0420*/  F2F.F32.F64 R8, R18 ;  /* 0x0000001200087310 */ /* 0x0000620000301000 */
[----:B------:R-:W-:Y:S01]  /*0430*/  IMAD R23, R22, UR9, RZ ;  /* 0x0000000916177c24 */ /* 0x000fe2000f8e02ff */
[----:B------:R-:W-:Y:S01]  /*0440*/  BSSY.RECONVERGENT B1, `(.L_x_118) ;  /* 0x0000047000017945 */ /* 0x000fe20003800200 */
[----:B------:R-:W-:Y:S01]  /*0450*/  ISETP.NE.AND P0, PT, R25, 0x3, PT ;  /* 0x000000031900780c */ /* 0x000fe20003f05270 */
[----:B------:R-:W-:-:S02]  /*0460*/  IMAD.MOV.U32 R28, RZ, RZ, R0 ;  /* 0x000000ffff1c7224 */ /* 0x000fc400078e0000 */
[----:B------:R-:W-:Y:S02]  /*0470*/  SHF.R.S32.HI R22, RZ, 0x1f, R23 ;  /* 0x0000001fff167819 */ /* 0x000fe40000011417 */
[----:B------:R0:W3:Y:S08]  /*0480*/  F2F.F32.F64 R9, R16 ;  /* 0x0000001000097310 */ /* 0x0000f00000301000 */
[----:B------:R0:W4:Y:S08]  /*0490*/  F2F.F32.F64 R20, R14 ;  /* 0x0000000e00147310 */ /* 0x0001300000301000 */
[----:B------:R0:W0:Y:S01]  /*04a0*/  F2F.F32.F64 R21, R12 ;  /* 0x0000000c00157310 */ /* 0x0000220000301000 */
[----:B--2---:R-:W-:Y:S01]  /*04b0*/  FADD R24, R7, -R24 ;  /* 0x8000001807187221 */ /* 0x004fe20000000000 */
[----:B01-34-:R-:W-:Y:S06]  /*04c0*/  @!P0 BRA `(.L_x_119) ;  /* 0x0000000000f88947 */ /* 0x01bfec0003800000 */
[----:B------:R-:W0:Y:S01]  /*04d0*/  LDC.64 R12, c[0x0][0x398] ;  /* 0x0000e600ff0c7b82 */ /* 0x000e220000000a00 */
[C---:B------:R-:W-:Y:S01]  /*04e0*/  IADD3 RZ, P0, PT, R23.reuse, R0, RZ ;  /* 0x0000000017ff7210 */ /* 0x040fe20007f1e0ff */
[----:B------:R-:W-:Y:S02]  /*04f0*/  IMAD.IADD R17, R23, 0x1, R0 ;  /* 0x0000000117117824 */ /* 0x000fe400078e0200 */
[----:B------:R-:W-:Y:S02]  /*0500*/  IMAD R19, R0, 0x3, RZ ;  /* 0x0000000300137824 */ /* 0x000fe400078e02ff */
[----:B------:R-:W-:Y:S02]  /*0510*/  IMAD.X R26, RZ, RZ, R22, P0 ;  /* 0x000000ffff1a7224 */ /* 0x000fe400000e0616 */
[----:B------:R-:W1:Y:S01]  /*0520*/  LDC.64 R14, c[0x0][0x388] ;  /* 0x0000e200ff0e7b82 */ /* 0x000e620000000a00 */
[----:B0-----:R-:W-:-:S04]  /*0530*/  LEA R16, P0, R17, R12, 0x2 ;  /* 0x0000000c11107211 */ /* 0x001fc800078010ff */
[----:B------:R-:W-:Y:S01]  /*0540*/  LEA.HI.X R17, R17, R13, R26, 0x2, P0 ;  /* 0x0000000d11117211 */ /* 0x000fe200000f141a */
[----:B-1----:R-:W-:-:S05]  /*0550*/  IMAD.WIDE.U32 R18, R19, 0x4, R14 ;  /* 0x0000000413127825 */ /* 0x002fca00078e000e */
[----:B------:R-:W2:Y:S04]  /*0560*/  LDG.E R27, desc[UR6][R18.64] ;  /* 0x00000006121b7981 */ /* 0x000ea8000c1e1900 */
[----:B------:R-:W3:Y:S04]  /*0570*/  LDG.E R26, desc[UR6][R18.64+0x4] ;  /* 0x00000406121a7981 */ /* 0x000ee8000c1e1900 */
[----:B------:R-:W4:Y:S01]  /*0580*/  LDG.E R28, desc[UR6][R18.64+0x8] ;  /* 0x00000806121c7981 */ /* 0x000f22000c1e1900 */
[----:B--2---:R-:W-:Y:S02]  /*0590*/  FSETP.GTU.AND P0, PT, R27, R20, PT ;  /* 0x000000141b00720b */ /* 0x004fe40003f0c000 */
[----:B---3--:R-:W-:-:S02]  /*05a0*/  FSETP.GTU.AND P1, PT, R26, R7, PT ;  /* 0x000000071a00720b */ /* 0x008fc40003f2c000 */
[----:B------:R-:W-:Y:S02]  /*05b0*/  FSETP.GE.AND P0, PT, R27, R8, !P0 ;  /* 0x000000081b00720b */ /* 0x000fe40004706000 */
[----:B----4-:R-:W-:Y:S02]  /*05c0*/  FSETP.GTU.AND P2, PT, R28, R21, PT ;  /* 0x000000151c00720b */ /* 0x010fe40003f4c000 */
[----:B------:R-:W-:Y:S02]  /*05d0*/  FSETP.GE.AND P1, PT, R26, R24, !P1 ;  /* 0x000000181a00720b */ /* 0x000fe40004f26000 */
[----:B------:R-:W-:Y:S01]  /*05e0*/  FSETP.GE.AND P2, PT, R28, R9, !P2 ;  /* 0x000000091c00720b */ /* 0x000fe20005746000 */
[----:B------:R-:W-:-:S03]  /*05f0*/  IMAD.MOV.U32 R28, RZ, RZ, R2 ;  /* 0x000000ffff1c7224 */ /* 0x000fc600078e0002 */
[----:B------:R-:W-:-:S04]  /*0600*/  PLOP3.LUT P0, PT, P2, P0, P1, 0x80, 0x0 ;  /* 0x000000000000781c */ /* 0x000fc80001701010 */
[----:B------:R-:W-:Y:S02]  /*0610*/  SEL R27, RZ, 0x1, !P0 ;  /* 0x00000001ff1b7807 */ /* 0x000fe40004000000 */
[----:B------:R-:W-:-:S03]  /*0620*/  ISETP.NE.AND P0, PT, R25, RZ, PT ;  /* 0x000000ff1900720c */ /* 0x000fc60003f05270 */
[----:B------:R0:W-:Y:S10]  /*0630*/  STG.E desc[UR6][R16.64], R27 ;  /* 0x0000001b10007986 */ /* 0x0001f4000c101906 */
[----:B------:R-:W-:Y:S05]  /*0640*/  @!P0 BRA `(.L_x_119) ;  /* 0x0000000000988947 */ /* 0x000fea0003800000 */
[----:B0-----:R-:W-:-:S04]  /*0650*/  IMAD R17, R2, 0x3, RZ ;  /* 0x0000000302117824 */ /* 0x001fc800078e02ff */
[----:B------:R-:W-:-:S05]  /*0660*/  IMAD.WIDE.U32 R14, R17, 0x4, R14 ;  /* 0x00000004110e7825 */ /* 0x000fca00078e000e */
[----:B------:R-:W2:Y:S04]  /*0670*/  LDG.E R17, desc[UR6][R14.64] ;  /* 0x000000060e117981 */ /* 0x000ea8000c1e1900 */
[----:B------:R-:W3:Y:S04]  /*0680*/  LDG.E R16, desc[UR6][R14.64+0x4] ;  /* 0x000004060e107981 */ /* 0x000ee8000c1e1900 */
[----:B------:R-:W4:Y:S01]  /*0690*/  LDG.E R18, desc[UR6][R14.64+0x8] ;  /* 0x000008060e127981 */ /* 0x000f22000c1e1900 */
[----:B------:R-:W-:Y:S01]  /*06a0*/  IMAD.MOV.U32 R28, RZ, RZ, R4 ;  /* 0x000000ffff1c7224 */ /* 0x000fe200078e0004 */
[----:B--2---:R-:W-:-:S02]  /*06b0*/  FSETP.GTU.AND P1, PT, R17, R20, PT ;  /* 0x000000141100720b */ /* 0x004fc40003f2c000 */
[----:B---3--:R-:W-:Y:S02]  /*06c0*/  FSETP.GTU.AND P2, PT, R16, R7, PT ;  /* 0x000000071000720b */ /* 0x008fe40003f4c000 */
[----:B------:R-:W-:Y:S02]  /*06d0*/  FSETP.GE.AND P1, PT, R17, R8, !P1 ;  /* 0x000000081100720b */ /* 0x000fe40004f26000 */
[----:B----4-:R-:W-:Y:S02]  /*06e0*/  FSETP.GTU.AND P0, PT, R18, R21, PT ;  /* 0x000000151200720b */ /* 0x010fe40003f0c000 */
[----:B------:R-:W-:Y:S02]  /*06f0*/  IADD3 R17, P4, PT, R2, R23, RZ ;  /* 0x0000001702117210 */ /* 0x000fe40007f9e0ff */
[----:B------:R-:W-:Y:S02]  /*0700*/  FSETP.GE.AND P2, PT, R16, R24, !P2 ;  /* 0x000000181000720b */ /* 0x000fe40005746000 */
[----:B------:R-:W-:Y:S01]  /*0710*/  FSETP.GE.AND P0, PT, R18, R9, !P0 ;  /* 0x000000091200720b */ /* 0x000fe20004706000 */
[----:B------:R-:W-:Y:S01]  /*0720*/  IMAD.X R18, RZ, RZ, R22, P4 ;  /* 0x000000ffff127224 */ /* 0x000fe200020e0616 */
[----:B------:R-:W-:-:S02]  /*0730*/  LEA R16, P4, R17, R12, 0x2 ;  /* 0x0000000c11107211 */ /* 0x000fc400078810ff */
[----:B------:R-:W-:Y:S02]  /*0740*/  PLOP3.LUT P0, PT, P0, P1, P2, 0x80, 0x0 ;  /* 0x000000000000781c */ /* 0x000fe40000703020 */
[----:B------:R-:W-:Y:S02]  /*0750*/  LEA.HI.X R17, R17, R13, R18, 0x2, P4 ;  /* 0x0000000d11117211 */ /* 0x000fe400020f1412 */
[----:B------:R-:W-:Y:S02]  /*0760*/  SEL R15, RZ, 0x1, !P0 ;  /* 0x00000001ff0f7807 */ /* 0x000fe40004000000 */
[----:B------:R-:W-:-:S03]  /*0770*/  ISETP.NE.AND P0, PT, R25, 0x1, PT ;  /* 0x000000011900780c */ /* 0x000fc60003f05270 */
[----:B------:R1:W-:Y:S10]  /*0780*/  STG.E desc[UR6][R16.64], R15 ;  /* 0x0000000f10007986 */ /* 0x0003f4000c101906 */
[----:B------:R-:W-:Y:S05]  /*0790*/  @!P0 BRA `(.L_x_119) ;  /* 0x0000000000448947 */ /* 0x000fea0003800000 */
[----:B------:R-:W2:Y:S04]  /*07a0*/  LDG.E R14, desc[UR6][R10.64+0x4] ;  /* 0x000004060a0e7981 */ /* 0x000ea8000c1e1900 */
[----:B-1----:R-:W3:Y:S04]  /*07b0*/  LDG.E R16, desc[UR6][R10.64+0x8] ;  /* 0x000008060a107981 */ /* 0x002ee8000c1e1900 */
[----:B------:R-:W4:Y:S01]  /*07c0*/  LDG.E R15, desc[UR6][R10.64] ;  /* 0x000000060a0f7981 */ /* 0x000f22000c1e1900 */
[----:B------:R-:W-:Y:S01]  /*07d0*/  VIADD R28, R4, UR5 ;  /* 0x00000005041c7c36 */ /* 0x000fe20008000000 */
[----:B--2---:R-:W-:-:S02]  /*07e0*/  FSETP.GTU.AND P1, PT, R14, R7, PT ;  /* 0x000000070e00720b */ /* 0x004fc40003f2c000 */
[----:B---3--:R-:W-:Y:S02]  /*07f0*/  FSETP.GTU.AND P0, PT, R16, R21, PT ;  /* 0x000000151000720b */ /* 0x008fe40003f0c000 */
[----:B------:R-:W-:Y:S02]  /*0800*/  FSETP.GE.AND P1, PT, R14, R24, !P1 ;  /* 0x000000180e00720b */ /* 0x000fe40004f26000 */
[C---:B----4-:R-:W-:Y:S02]  /*0810*/  FSETP.GTU.AND P2, PT, R15.reuse, R20, PT ;  /* 0x000000140f00720b */ /* 0x050fe40003f4c000 */
[----:B------:R-:W-:Y:S02]  /*0820*/  IADD3 R14, P4, PT, R4, R23, RZ ;  /* 0x00000017040e7210 */ /* 0x000fe40007f9e0ff */
[----:B------:R-:W-:Y:S02]  /*0830*/  FSETP.GE.AND P0, PT, R16, R9, !P0 ;  /* 0x000000091000720b */ /* 0x000fe40004706000 */
[----:B------:R-:W-:Y:S01]  /*0840*/  FSETP.GE.AND P2, PT, R15, R8, !P2 ;  /* 0x000000080f00720b */ /* 0x000fe20005746000 */
[----:B------:R-:W-:Y:S01]  /*0850*/  IMAD.X R15, RZ, RZ, R22, P4 ;  /* 0x000000ffff0f7224 */ /* 0x000fe200020e0616 */
[----:B------:R-:W-:-:S02]  /*0860*/  LEA R12, P5, R14, R12, 0x2 ;  /* 0x0000000c0e0c7211 */ /* 0x000fc400078a10ff */
[----:B------:R-:W-:Y:S02]  /*0870*/  PLOP3.LUT P0, PT, P0, P2, P1, 0x80, 0x0 ;  /* 0x000000000000781c */ /* 0x000fe40000705010 */
[----:B------:R-:W-:Y:S02]  /*0880*/  LEA.HI.X R13, R14, R13, R15, 0x2, P5 ;  /* 0x0000000d0e0d7211 */ /* 0x000fe400028f140f */
[----:B------:R-:W-:-:S05]  /*0890*/  SEL R15, RZ, 0x1, !P0 ;  /* 0x00000001ff0f7807 */ /* 0x000fca0004000000 */
[----:B------:R2:W-:Y:S04]  /*08a0*/  STG.E desc[UR6][R12.64], R15 ;  /* 0x0000000f0c007986 */ /* 0x0005e8000c101906 */
.L_x_119:
[----:B------:R-:W-:Y:S05]  /*08b0*/  BSYNC.RECONVERGENT B1 ;  /* 0x0000000000017941 */ /* 0x000fea0003800200 */
.L_x_118:
[----:B--2---:R-:W2:Y:S01]  /*08c0*/  LDC.64 R12, c[0x0][0x388] ;  /* 0x0000e200ff0c7b82 */ /* 0x004ea20000000a00 */
[----:B------:R-:W-:-:S13]  /*08d0*/  ISETP.GE.U32.AND P0, PT, R5, 0x3, PT ;  /* 0x000000030500780c */ /* 0x000fda0003f06070 */
[----:B------:R-:W-:Y:S05]  /*08e0*/  @!P0 BRA `(.L_x_117) ;  /* 0x0000000400388947 */ /* 0x000fea0003800000 */
.L_x_120:
[----:B01----:R-:W-:-:S04]  /*08f0*/  IMAD R17, R28, 0x3, RZ ;  /* 0x000000031c117824 */ /* 0x003fc800078e02ff */
[----:B--2---:R-:W-:-:S05]  /*0900*/  IMAD.WIDE.U32 R16, R17, 0x4, R12 ;  /* 0x0000000411107825 */ /* 0x004fca00078e000c */
[----:B------:R-:W2:Y:S04]  /*0910*/  LDG.E R15, desc[UR6][R16.64] ;  /* 0x00000006100f7981 */ /* 0x000ea8000c1e1900 */
[----:B------:R-:W3:Y:S04]  /*0920*/  LDG.E R14, desc[UR6][R16.64+0x4] ;  /* 0x00000406100e7981 */ /* 0x000ee8000c1e1900 */
[----:B------:R-:W4:Y:S01]  /*0930*/  LDG.E R18, desc[UR6][R16.64+0x8] ;  /* 0x0000080610127981 */ /* 0x000f22000c1e1900 */
[----:B--2---:R-:W-:Y:S02]  /*0940*/  FSETP.GTU.AND P0, PT, R15, R20, PT ;  /* 0x000000140f00720b */ /* 0x004fe40003f0c000 */
[----:B---3--:R-:W-:-:S02]  /*0950*/  FSETP.GTU.AND P2, PT, R14, R7, PT ;  /* 0x000000070e00720b */ /* 0x008fc40003f4c000 */
[----:B------:R-:W-:Y:S02]  /*0960*/  FSETP.GE.AND P0, PT, R15, R8, !P0 ;  /* 0x000000080f00720b */ /* 0x000fe40004706000 */
[----:B----4-:R-:W-:Y:S02]  /*0970*/  FSETP.GTU.AND P1, PT, R18, R21, PT ;  /* 0x000000151200720b */ /* 0x010fe40003f2c000 */
[----:B------:R-:W-:Y:S01]  /*0980*/  IADD3 R15, P4, PT, R23, R28, RZ ;  /* 0x0000001c170f7210 */ /* 0x000fe20007f9e0ff */
[----:B------:R-:W-:Y:S01]  /*0990*/  VIADD R28, R28, UR5 ;  /* 0x000000051c1c7c36 */ /* 0x000fe20008000000 */
[----:B------:R-:W-:Y:S02]  /*09a0*/  FSETP.GE.AND P2, PT, R14, R24, !P2 ;  /* 0x000000180e00720b */ /* 0x000fe40005746000 */
[----:B------:R-:W-:Y:S01]  /*09b0*/  FSETP.GE.AND P1, PT, R18, R9, !P1 ;  /* 0x000000091200720b */ /* 0x000fe20004f26000 */
[----:B------:R-:W-:Y:S01]  /*09c0*/  IMAD.X R18, RZ, RZ, R22, P4 ;  /* 0x000000ffff127224 */ /* 0x000fe200020e0616 */
[----:B------:R-:W-:Y:S01]  /*09d0*/  LEA R14, P4, R15, UR10, 0x2 ;  /* 0x0000000a0f0e7c11 */ /* 0x000fe2000f8810ff */
[----:B------:R-:W-:Y:S01]  /*09e0*/  IMAD R17, R28, 0x3, RZ ;  /* 0x000000031c117824 */ /* 0x000fe200078e02ff */
[----:B------:R-:W-:-:S02]  /*09f0*/  PLOP3.LUT P0, PT, P1, P0, P2, 0x80, 0x0 ;  /* 0x000000000000781c */ /* 0x000fc40000f01020 */
[----:B------:R-:W-:Y:S01]  /*0a00*/  LEA.HI.X R15, R15, UR11, R18, 0x2, P4 ;  /* 0x0000000b0f0f7c11 */ /* 0x000fe2000a0f1412 */
[----:B------:R-:W-:Y:S01]  /*0a10*/  IMAD.WIDE.U32 R16, R17, 0x4, R12 ;  /* 0x0000000411107825 */ /* 0x000fe200078e000c */
[----:B------:R-:W-:-:S05]  /*0a20*/  SEL R19, RZ, 0x1, !P0 ;  /* 0x00000001ff137807 */ /* 0x000fca0004000000 */
[----:B------:R0:W-:Y:S04]  /*0a30*/  STG.E desc[UR6][R14.64], R19 ;  /* 0x000000130e007986 */ /* 0x0001e8000c101906 */
[----:B------:R-:W2:Y:S04]  /*0a40*/  LDG.E R18, desc[UR6][R16.64+0x4] ;  /* 0x0000040610127981 */ /* 0x000ea8000c1e1900 */
[----:B------:R-:W3:Y:S04]  /*0a50*/  LDG.E R25, desc[UR6][R16.64] ;  /* 0x0000000610197981 */ /* 0x000ee8000c1e1900 */
[----:B------:R-:W4:Y:S01]  /*0a60*/  LDG.E R26, desc[UR6][R16.64+0x8] ;  /* 0x00000806101a7981 */ /* 0x000f22000c1e1900 */
[----:B--2---:R-:W-:-:S02]  /*0a70*/  FSETP.GTU.AND P2, PT, R18, R7, PT ;  /* 0x000000071200720b */ /* 0x004fc40003f4c000 */
[----:B---3--:R-:W-:Y:S02]  /*0a80*/  FSETP.GTU.AND P0, PT, R25, R20, PT ;  /* 0x000000141900720b */ /* 0x008fe40003f0c000 */
[----:B------:R-:W-:Y:S02]  /*0a90*/  FSETP.GE.AND P2, PT, R18, R24, !P2 ;  /* 0x000000181200720b */ /* 0x000fe40005746000 */
[----:B----4-:R-:W-:Y:S02]  /*0aa0*/  FSETP.GTU.AND P1, PT, R26, R21, PT ;  /* 0x000000151a00720b */ /* 0x010fe40003f2c000 */
[----:B------:R-:W-:Y:S01]  /*0ab0*/  IADD3 R18, P4, PT, R23, R28, RZ ;  /* 0x0000001c17127210 */ /* 0x000fe20007f9e0ff */
[----:B------:R-:W-:Y:S01]  /*0ac0*/  VIADD R28, R28, UR5 ;  /* 0x000000051c1c7c36 */ /* 0x000fe20008000000 */
[----:B------:R-:W-:Y:S02]  /*0ad0*/  FSETP.GE.AND P0, PT, R25, R8, !P0 ;  /* 0x000000081900720b */ /* 0x000fe40004706000 */
[----:B------:R-:W-:Y:S01]  /*0ae0*/  FSETP.GE.AND P1, PT, R26, R9, !P1 ;  /* 0x000000091a00720b */ /* 0x000fe20004f26000 */
[----:B0-----:R-:W-:Y:S01]  /*0af0*/  IMAD.X R15, RZ, RZ, R22, P4 ;  /* 0x000000ffff0f7224 */ /* 0x001fe200020e0616 */
        /* <DEDUP_REMOVED lines=37> */
[----:B0-----:R-:W-:-:S02]  /*0d50*/  LEA R14, P4, R25, UR10, 0x2 ;  /* 0x0000000a190e7c11 */ /* 0x001fc4000f8810ff */
[----:B------:R-:W-:Y:S02]  /*0d60*/  PLOP3.LUT P0, PT, P0, P1, P2, 0x80, 0x0 ;  /* 0x000000000000781c */ /* 0x000fe40000703020 */
[----:B------:R-:W-:Y:S02]  /*0d70*/  LEA.HI.X R15, R25, UR11, R18, 0x2, P4 ;  /* 0x0000000b190f7c11 */ /* 0x000fe4000a0f1412 */
[----:B------:R-:W-:Y:S01]  /*0d80*/  SEL R17, RZ, 0x1, !P0 ;  /* 0x00000001ff117807 */ /* 0x000fe20004000000 */
[----:B------:R-:W-:-:S04]  /*0d90*/  VIADD R28, R28, UR5 ;  /* 0x000000051c1c7c36 */ /* 0x000fc80008000000 */
[----:B------:R3:W-:Y:S01]  /*0da0*/  STG.E desc[UR6][R14.64], R17 ;  /* 0x000000110e007986 */ /* 0x0007e2000c101906 */
[----:B------:R-:W-:-:S13]  /*0db0*/  ISETP.GE.AND P0, PT, R28, UR9, PT ;  /* 0x000000091c007c0c */ /* 0x000fda000bf06270 */
[----:B---3--:R-:W-:Y:S05]  /*0dc0*/  @!P0 BRA `(.L_x_120) ;  /* 0xfffffff800c88947 */ /* 0x008fea000383ffff */
.L_x_117:
[----:B------:R-:W-:Y:S05]  /*0dd0*/  BSYNC.RECONVERGENT B0 ;  /* 0x0000000000007941 */ /* 0x000fea0003800200 */
.L_x_116:
[----:B------:R-:W-:Y:S05]  /*0de0*/  @!P3 BRA `(.L_x_121) ;  /* 0xfffffff40020b947 */ /* 0x000fea000383ffff */
[----:B------:R-:W-:Y:S05]  /*0df0*/  EXIT ;  /* 0x000000000000794d */ /* 0x000fea0003800000 */
.L_x_122:
        /* <DEDUP_REMOVED lines=16> */
.L_x_133:


//--------------------- .nv.shared.reserved.0     --------------------------
	.section	.nv.shared.reserved.0,"aw",@nobits
	.weak		__nv_reservedSMEM_offset_0_alias
	.size		__nv_reservedSMEM_offset_0_alias, 0, 64
	.other		__nv_reservedSMEM_offset_0_alias,@"STO_CUDA_RESERVED_SHARED STV_DEFAULT"
__nv_reservedSMEM_offset_0_alias:
	.zero		0
	.zero		64


//--------------------- .nv.shared._Z17points_iou_kerneliiPKiPf --------------------------
	.section	.nv.shared._Z17points_iou_kerneliiPKiPf,"aw",@nobits
	.sectionflags	@""
	.align	4
.nv.shared._Z17points_iou_kerneliiPKiPf:
	.zero		1544


//--------------------- .nv.constant0._Z17points_nms_sampleiiiPiS_ --------------------------
	.section	.nv.constant0._Z17points_nms_sampleiiiPiS_,"a",@progbits
	.sectionflags	@""
	.align	4
.nv.constant0._Z17points_nms_sampleiiiPiS_:
	.zero		928


//--------------------- .nv.constant0._Z17points_nms_kerneliiifPKfPKiPiS3_ --------------------------
	.section	.nv.constant0._Z17points_nms_kerneliiifPKfPKiPiS3_,"a",@progbits
	.sectionflags	@""
	.align	4
.nv.constant0._Z17points_nms_kerneliiifPKfPKiPiS3_:
	.zero		944


//--------------------- .nv.constant0._Z23points_nms_block_kerneliiifPKiPyPi --------------------------
	.section	.nv.constant0._Z23points_nms_block_kerneliiifPKiPyPi,"a",@progbits
	.sectionflags	@""
	.align	4
.nv.constant0._Z23points_nms_block_kerneliiifPKiPyPi:
	.zero		936


//--------------------- .nv.constant0._Z17points_iou_kerneliiPKiPf --------------------------
	.section	.nv.constant0._Z17points_iou_kerneliiPKiPf,"a",@progbits
	.sectionflags	@""
	.align	4
.nv.constant0._Z17points_iou_kerneliiPKiPf:
	.zero		920


//--------------------- .nv.constant0._Z19points_inside_boxesiiPKfS0_Pi --------------------------
	.section	.nv.constant0._Z19points_inside_boxesiiPKfS0_Pi,"a",@progbits
	.sectionflags	@""
	.align	4
.nv.constant0._Z19points_inside_boxesiiPKfS0_Pi:
	.zero		928


//--------------------- SYMBOLS --------------------------

	.type		.nv.reservedSmem.offset0,@object
	.size		.nv.reservedSmem.offset0,0x4
	.type		.nv.reservedSmem.cap,@object
	.size		.nv.reservedSmem.cap,0x4
